//
// Generated by NVIDIA NVVM Compiler
//
// Compiler Build ID: CL-36424714
// Cuda compilation tools, release 13.0, V13.0.88
// Based on NVVM 20.0.0
//

.version 9.0
.target sm_100
.address_size 64

	// .globl	_Z11insertBatchP10DictionaryS0_ii
.extern .func  (.param .b32 func_retval0) vprintf
(
	.param .b64 vprintf_param_0,
	.param .b64 vprintf_param_1
)
;
// _ZZ14searchElementsP10DictionaryPiPPciiE17search_arr_shared has been demoted
.global .align 1 .b8 _ZN34_INTERNAL_6abc5dea_4_k_cu_f235c2504cuda3std3__45__cpo5beginE[1];
.global .align 1 .b8 _ZN34_INTERNAL_6abc5dea_4_k_cu_f235c2504cuda3std3__45__cpo3endE[1];
.global .align 1 .b8 _ZN34_INTERNAL_6abc5dea_4_k_cu_f235c2504cuda3std3__45__cpo6cbeginE[1];
.global .align 1 .b8 _ZN34_INTERNAL_6abc5dea_4_k_cu_f235c2504cuda3std3__45__cpo4cendE[1];
.global .align 1 .b8 _ZN34_INTERNAL_6abc5dea_4_k_cu_f235c2504cuda3std3__45__cpo6rbeginE[1];
.global .align 1 .b8 _ZN34_INTERNAL_6abc5dea_4_k_cu_f235c2504cuda3std3__45__cpo4rendE[1];
.global .align 1 .b8 _ZN34_INTERNAL_6abc5dea_4_k_cu_f235c2504cuda3std3__45__cpo7crbeginE[1];
.global .align 1 .b8 _ZN34_INTERNAL_6abc5dea_4_k_cu_f235c2504cuda3std3__45__cpo5crendE[1];
.global .align 1 .b8 _ZN34_INTERNAL_6abc5dea_4_k_cu_f235c2504cuda3std3__436_GLOBAL__N__6abc5dea_4_k_cu_f235c2506ignoreE[1];
.global .align 1 .b8 _ZN34_INTERNAL_6abc5dea_4_k_cu_f235c2504cuda3std3__419piecewise_constructE[1];
.global .align 1 .b8 _ZN34_INTERNAL_6abc5dea_4_k_cu_f235c2504cuda3std3__48in_placeE[1];
.global .align 1 .b8 _ZN34_INTERNAL_6abc5dea_4_k_cu_f235c2504cuda3std3__420unreachable_sentinelE[1];
.global .align 1 .b8 _ZN34_INTERNAL_6abc5dea_4_k_cu_f235c2504cuda3std3__47nulloptE[1];
.global .align 1 .b8 _ZN34_INTERNAL_6abc5dea_4_k_cu_f235c2504cuda3std3__48unexpectE[1];
.global .align 1 .b8 _ZN34_INTERNAL_6abc5dea_4_k_cu_f235c2504cuda3std6ranges3__45__cpo4swapE[1];
.global .align 1 .b8 _ZN34_INTERNAL_6abc5dea_4_k_cu_f235c2504cuda3std6ranges3__45__cpo9iter_moveE[1];
.global .align 1 .b8 _ZN34_INTERNAL_6abc5dea_4_k_cu_f235c2504cuda3std6ranges3__45__cpo5beginE[1];
.global .align 1 .b8 _ZN34_INTERNAL_6abc5dea_4_k_cu_f235c2504cuda3std6ranges3__45__cpo3endE[1];
.global .align 1 .b8 _ZN34_INTERNAL_6abc5dea_4_k_cu_f235c2504cuda3std6ranges3__45__cpo6cbeginE[1];
.global .align 1 .b8 _ZN34_INTERNAL_6abc5dea_4_k_cu_f235c2504cuda3std6ranges3__45__cpo4cendE[1];
.global .align 1 .b8 _ZN34_INTERNAL_6abc5dea_4_k_cu_f235c2504cuda3std6ranges3__45__cpo7advanceE[1];
.global .align 1 .b8 _ZN34_INTERNAL_6abc5dea_4_k_cu_f235c2504cuda3std6ranges3__45__cpo9iter_swapE[1];
.global .align 1 .b8 _ZN34_INTERNAL_6abc5dea_4_k_cu_f235c2504cuda3std6ranges3__45__cpo4nextE[1];
.global .align 1 .b8 _ZN34_INTERNAL_6abc5dea_4_k_cu_f235c2504cuda3std6ranges3__45__cpo4prevE[1];
.global .align 1 .b8 _ZN34_INTERNAL_6abc5dea_4_k_cu_f235c2504cuda3std6ranges3__45__cpo4dataE[1];
.global .align 1 .b8 _ZN34_INTERNAL_6abc5dea_4_k_cu_f235c2504cuda3std6ranges3__45__cpo5cdataE[1];
.global .align 1 .b8 _ZN34_INTERNAL_6abc5dea_4_k_cu_f235c2504cuda3std6ranges3__45__cpo4sizeE[1];
.global .align 1 .b8 _ZN34_INTERNAL_6abc5dea_4_k_cu_f235c2504cuda3std6ranges3__45__cpo5ssizeE[1];
.global .align 1 .b8 _ZN34_INTERNAL_6abc5dea_4_k_cu_f235c2504cuda3std6ranges3__45__cpo8distanceE[1];
.global .align 1 .b8 _ZN34_INTERNAL_6abc5dea_4_k_cu_f235c2506thrust24THRUST_300001_SM_1000_NS8cuda_cub3parE[1];
.global .align 1 .b8 _ZN34_INTERNAL_6abc5dea_4_k_cu_f235c2506thrust24THRUST_300001_SM_1000_NS8cuda_cub10par_nosyncE[1];
.global .align 1 .b8 _ZN34_INTERNAL_6abc5dea_4_k_cu_f235c2506thrust24THRUST_300001_SM_1000_NS6system6detail10sequential3seqE[1];
.global .align 1 .b8 _ZN34_INTERNAL_6abc5dea_4_k_cu_f235c2506thrust24THRUST_300001_SM_1000_NS6system3cpp3parE[1];
.global .align 1 .b8 _ZN34_INTERNAL_6abc5dea_4_k_cu_f235c2506thrust24THRUST_300001_SM_1000_NS12placeholders2_1E[1];
.global .align 1 .b8 _ZN34_INTERNAL_6abc5dea_4_k_cu_f235c2506thrust24THRUST_300001_SM_1000_NS12placeholders2_2E[1];
.global .align 1 .b8 _ZN34_INTERNAL_6abc5dea_4_k_cu_f235c2506thrust24THRUST_300001_SM_1000_NS12placeholders2_3E[1];
.global .align 1 .b8 _ZN34_INTERNAL_6abc5dea_4_k_cu_f235c2506thrust24THRUST_300001_SM_1000_NS12placeholders2_4E[1];
.global .align 1 .b8 _ZN34_INTERNAL_6abc5dea_4_k_cu_f235c2506thrust24THRUST_300001_SM_1000_NS12placeholders2_5E[1];
.global .align 1 .b8 _ZN34_INTERNAL_6abc5dea_4_k_cu_f235c2506thrust24THRUST_300001_SM_1000_NS12placeholders2_6E[1];
.global .align 1 .b8 _ZN34_INTERNAL_6abc5dea_4_k_cu_f235c2506thrust24THRUST_300001_SM_1000_NS12placeholders2_7E[1];
.global .align 1 .b8 _ZN34_INTERNAL_6abc5dea_4_k_cu_f235c2506thrust24THRUST_300001_SM_1000_NS12placeholders2_8E[1];
.global .align 1 .b8 _ZN34_INTERNAL_6abc5dea_4_k_cu_f235c2506thrust24THRUST_300001_SM_1000_NS12placeholders2_9E[1];
.global .align 1 .b8 _ZN34_INTERNAL_6abc5dea_4_k_cu_f235c2506thrust24THRUST_300001_SM_1000_NS12placeholders3_10E[1];
.global .align 1 .b8 _ZN34_INTERNAL_6abc5dea_4_k_cu_f235c2506thrust24THRUST_300001_SM_1000_NS3seqE[1];
.global .align 1 .b8 _ZN34_INTERNAL_6abc5dea_4_k_cu_f235c2506thrust24THRUST_300001_SM_1000_NS6deviceE[1];
.global .align 1 .b8 $str[21] = {75, 101, 121, 58, 32, 37, 115, 32, 9, 86, 97, 108, 117, 101, 58, 32, 37, 115, 32, 10};

.visible .entry _Z11insertBatchP10DictionaryS0_ii(
	.param .u64 .ptr .align 1 _Z11insertBatchP10DictionaryS0_ii_param_0,
	.param .u64 .ptr .align 1 _Z11insertBatchP10DictionaryS0_ii_param_1,
	.param .u32 _Z11insertBatchP10DictionaryS0_ii_param_2,
	.param .u32 _Z11insertBatchP10DictionaryS0_ii_param_3
)
{
	.reg .pred 	%p<3>;
	.reg .b16 	%rs<34>;
	.reg .b32 	%r<9>;
	.reg .b64 	%rd<11>;

	ld.param.u64 	%rd3, [_Z11insertBatchP10DictionaryS0_ii_param_0];
	ld.param.u64 	%rd2, [_Z11insertBatchP10DictionaryS0_ii_param_1];
	ld.param.u32 	%r2, [_Z11insertBatchP10DictionaryS0_ii_param_2];
	ld.param.u32 	%r3, [_Z11insertBatchP10DictionaryS0_ii_param_3];
	cvta.to.global.u64 	%rd1, %rd3;
	mov.u32 	%r4, %ctaid.x;
	mov.u32 	%r5, %ntid.x;
	mov.u32 	%r6, %tid.x;
	mad.lo.s32 	%r1, %r4, %r5, %r6;
	setp.ge.s32 	%p1, %r1, %r2;
	@%p1 bra 	$L__BB0_2;
	add.s32 	%r7, %r3, %r1;
	mul.wide.s32 	%rd4, %r7, 32;
	add.s64 	%rd5, %rd1, %rd4;
	mov.b16 	%rs1, 0;
	st.global.u8 	[%rd5], %rs1;
	st.global.u8 	[%rd5+1], %rs1;
	st.global.u8 	[%rd5+2], %rs1;
	st.global.u8 	[%rd5+3], %rs1;
	st.global.u8 	[%rd5+4], %rs1;
	st.global.u8 	[%rd5+5], %rs1;
	st.global.u8 	[%rd5+6], %rs1;
	st.global.u8 	[%rd5+7], %rs1;
	st.global.u8 	[%rd5+8], %rs1;
	st.global.u8 	[%rd5+9], %rs1;
	st.global.u8 	[%rd5+10], %rs1;
	st.global.u8 	[%rd5+11], %rs1;
	st.global.u8 	[%rd5+12], %rs1;
	st.global.u8 	[%rd5+13], %rs1;
	st.global.u8 	[%rd5+14], %rs1;
	st.global.u8 	[%rd5+15], %rs1;
	st.global.u8 	[%rd5+16], %rs1;
	st.global.u8 	[%rd5+17], %rs1;
	st.global.u8 	[%rd5+18], %rs1;
	st.global.u8 	[%rd5+19], %rs1;
	st.global.u8 	[%rd5+20], %rs1;
	st.global.u8 	[%rd5+21], %rs1;
	st.global.u8 	[%rd5+22], %rs1;
	st.global.u8 	[%rd5+23], %rs1;
	st.global.u8 	[%rd5+24], %rs1;
	st.global.u8 	[%rd5+25], %rs1;
	st.global.u8 	[%rd5+26], %rs1;
	st.global.u8 	[%rd5+27], %rs1;
	st.global.u8 	[%rd5+28], %rs1;
	st.global.u8 	[%rd5+29], %rs1;
	st.global.u8 	[%rd5+30], %rs1;
	st.global.u8 	[%rd5+31], %rs1;
$L__BB0_2:
	setp.ge.s32 	%p2, %r1, %r2;
	bar.sync 	0;
	@%p2 bra 	$L__BB0_4;
	cvta.to.global.u64 	%rd6, %rd2;
	mul.wide.s32 	%rd7, %r1, 32;
	add.s64 	%rd8, %rd6, %rd7;
	add.s32 	%r8, %r3, %r1;
	mul.wide.s32 	%rd9, %r8, 32;
	add.s64 	%rd10, %rd1, %rd9;
	ld.global.u8 	%rs2, [%rd8];
	st.global.u8 	[%rd10], %rs2;
	ld.global.u8 	%rs3, [%rd8+1];
	st.global.u8 	[%rd10+1], %rs3;
	ld.global.u8 	%rs4, [%rd8+2];
	st.global.u8 	[%rd10+2], %rs4;
	ld.global.u8 	%rs5, [%rd8+3];
	st.global.u8 	[%rd10+3], %rs5;
	ld.global.u8 	%rs6, [%rd8+4];
	st.global.u8 	[%rd10+4], %rs6;
	ld.global.u8 	%rs7, [%rd8+5];
	st.global.u8 	[%rd10+5], %rs7;
	ld.global.u8 	%rs8, [%rd8+6];
	st.global.u8 	[%rd10+6], %rs8;
	ld.global.u8 	%rs9, [%rd8+7];
	st.global.u8 	[%rd10+7], %rs9;
	ld.global.u8 	%rs10, [%rd8+8];
	st.global.u8 	[%rd10+8], %rs10;
	ld.global.u8 	%rs11, [%rd8+9];
	st.global.u8 	[%rd10+9], %rs11;
	ld.global.u8 	%rs12, [%rd8+10];
	st.global.u8 	[%rd10+10], %rs12;
	ld.global.u8 	%rs13, [%rd8+11];
	st.global.u8 	[%rd10+11], %rs13;
	ld.global.u8 	%rs14, [%rd8+12];
	st.global.u8 	[%rd10+12], %rs14;
	ld.global.u8 	%rs15, [%rd8+13];
	st.global.u8 	[%rd10+13], %rs15;
	ld.global.u8 	%rs16, [%rd8+14];
	st.global.u8 	[%rd10+14], %rs16;
	ld.global.u8 	%rs17, [%rd8+15];
	st.global.u8 	[%rd10+15], %rs17;
	ld.global.u8 	%rs18, [%rd8+16];
	st.global.u8 	[%rd10+16], %rs18;
	ld.global.u8 	%rs19, [%rd8+17];
	st.global.u8 	[%rd10+17], %rs19;
	ld.global.u8 	%rs20, [%rd8+18];
	st.global.u8 	[%rd10+18], %rs20;
	ld.global.u8 	%rs21, [%rd8+19];
	st.global.u8 	[%rd10+19], %rs21;
	ld.global.u8 	%rs22, [%rd8+20];
	st.global.u8 	[%rd10+20], %rs22;
	ld.global.u8 	%rs23, [%rd8+21];
	st.global.u8 	[%rd10+21], %rs23;
	ld.global.u8 	%rs24, [%rd8+22];
	st.global.u8 	[%rd10+22], %rs24;
	ld.global.u8 	%rs25, [%rd8+23];
	st.global.u8 	[%rd10+23], %rs25;
	ld.global.u8 	%rs26, [%rd8+24];
	st.global.u8 	[%rd10+24], %rs26;
	ld.global.u8 	%rs27, [%rd8+25];
	st.global.u8 	[%rd10+25], %rs27;
	ld.global.u8 	%rs28, [%rd8+26];
	st.global.u8 	[%rd10+26], %rs28;
	ld.global.u8 	%rs29, [%rd8+27];
	st.global.u8 	[%rd10+27], %rs29;
	ld.global.u8 	%rs30, [%rd8+28];
	st.global.u8 	[%rd10+28], %rs30;
	ld.global.u8 	%rs31, [%rd8+29];
	st.global.u8 	[%rd10+29], %rs31;
	ld.global.u8 	%rs32, [%rd8+30];
	st.global.u8 	[%rd10+30], %rs32;
	ld.global.u8 	%rs33, [%rd8+31];
	st.global.u8 	[%rd10+31], %rs33;
$L__BB0_4:
	bar.sync 	0;
	ret;

}
	// .globl	_Z15printDictionaryP10Dictionaryii
.visible .entry _Z15printDictionaryP10Dictionaryii(
	.param .u64 .ptr .align 1 _Z15printDictionaryP10Dictionaryii_param_0,
	.param .u32 _Z15printDictionaryP10Dictionaryii_param_1,
	.param .u32 _Z15printDictionaryP10Dictionaryii_param_2
)
{
	.local .align 16 .b8 	__local_depot1[16];
	.reg .b64 	%SP;
	.reg .b64 	%SPL;
	.reg .pred 	%p<10>;
	.reg .b32 	%r<54>;
	.reg .b64 	%rd<50>;

	mov.u64 	%SPL, __local_depot1;
	cvta.local.u64 	%SP, %SPL;
	ld.param.u64 	%rd2, [_Z15printDictionaryP10Dictionaryii_param_0];
	ld.param.u32 	%r51, [_Z15printDictionaryP10Dictionaryii_param_1];
	ld.param.u32 	%r15, [_Z15printDictionaryP10Dictionaryii_param_2];
	add.u64 	%rd3, %SP, 0;
	add.u64 	%rd1, %SPL, 0;
	setp.lt.s32 	%p1, %r15, %r51;
	@%p1 bra 	$L__BB1_12;
	sub.s32 	%r16, %r15, %r51;
	add.s32 	%r1, %r16, 1;
	and.b32  	%r2, %r1, 7;
	setp.lt.u32 	%p2, %r16, 7;
	@%p2 bra 	$L__BB1_4;
	and.b32  	%r17, %r1, -8;
	neg.s32 	%r49, %r17;
	mov.u64 	%rd7, $str;
$L__BB1_3:
	.pragma "nounroll";
	mul.wide.s32 	%rd4, %r51, 32;
	add.s64 	%rd5, %rd2, %rd4;
	add.s64 	%rd6, %rd5, 16;
	st.local.v2.u64 	[%rd1], {%rd5, %rd6};
	cvta.global.u64 	%rd8, %rd7;
	{ // callseq 0, 0
	.param .b64 param0;
	st.param.b64 	[param0], %rd8;
	.param .b64 param1;
	st.param.b64 	[param1], %rd3;
	.param .b32 retval0;
	call.uni (retval0), 
	vprintf, 
	(
	param0, 
	param1
	);
	ld.param.b32 	%r18, [retval0];
	} // callseq 0
	add.s64 	%rd10, %rd5, 32;
	add.s64 	%rd11, %rd5, 48;
	st.local.v2.u64 	[%rd1], {%rd10, %rd11};
	{ // callseq 1, 0
	.param .b64 param0;
	st.param.b64 	[param0], %rd8;
	.param .b64 param1;
	st.param.b64 	[param1], %rd3;
	.param .b32 retval0;
	call.uni (retval0), 
	vprintf, 
	(
	param0, 
	param1
	);
	ld.param.b32 	%r20, [retval0];
	} // callseq 1
	add.s64 	%rd12, %rd5, 64;
	add.s64 	%rd13, %rd5, 80;
	st.local.v2.u64 	[%rd1], {%rd12, %rd13};
	{ // callseq 2, 0
	.param .b64 param0;
	st.param.b64 	[param0], %rd8;
	.param .b64 param1;
	st.param.b64 	[param1], %rd3;
	.param .b32 retval0;
	call.uni (retval0), 
	vprintf, 
	(
	param0, 
	param1
	);
	ld.param.b32 	%r22, [retval0];
	} // callseq 2
	add.s64 	%rd14, %rd5, 96;
	add.s64 	%rd15, %rd5, 112;
	st.local.v2.u64 	[%rd1], {%rd14, %rd15};
	{ // callseq 3, 0
	.param .b64 param0;
	st.param.b64 	[param0], %rd8;
	.param .b64 param1;
	st.param.b64 	[param1], %rd3;
	.param .b32 retval0;
	call.uni (retval0), 
	vprintf, 
	(
	param0, 
	param1
	);
	ld.param.b32 	%r24, [retval0];
	} // callseq 3
	add.s64 	%rd16, %rd5, 128;
	add.s64 	%rd17, %rd5, 144;
	st.local.v2.u64 	[%rd1], {%rd16, %rd17};
	{ // callseq 4, 0
	.param .b64 param0;
	st.param.b64 	[param0], %rd8;
	.param .b64 param1;
	st.param.b64 	[param1], %rd3;
	.param .b32 retval0;
	call.uni (retval0), 
	vprintf, 
	(
	param0, 
	param1
	);
	ld.param.b32 	%r26, [retval0];
	} // callseq 4
	add.s64 	%rd18, %rd5, 160;
	add.s64 	%rd19, %rd5, 176;
	st.local.v2.u64 	[%rd1], {%rd18, %rd19};
	{ // callseq 5, 0
	.param .b64 param0;
	st.param.b64 	[param0], %rd8;
	.param .b64 param1;
	st.param.b64 	[param1], %rd3;
	.param .b32 retval0;
	call.uni (retval0), 
	vprintf, 
	(
	param0, 
	param1
	);
	ld.param.b32 	%r28, [retval0];
	} // callseq 5
	add.s64 	%rd20, %rd5, 192;
	add.s64 	%rd21, %rd5, 208;
	st.local.v2.u64 	[%rd1], {%rd20, %rd21};
	{ // callseq 6, 0
	.param .b64 param0;
	st.param.b64 	[param0], %rd8;
	.param .b64 param1;
	st.param.b64 	[param1], %rd3;
	.param .b32 retval0;
	call.uni (retval0), 
	vprintf, 
	(
	param0, 
	param1
	);
	ld.param.b32 	%r30, [retval0];
	} // callseq 6
	add.s64 	%rd22, %rd5, 224;
	add.s64 	%rd23, %rd5, 240;
	st.local.v2.u64 	[%rd1], {%rd22, %rd23};
	{ // callseq 7, 0
	.param .b64 param0;
	st.param.b64 	[param0], %rd8;
	.param .b64 param1;
	st.param.b64 	[param1], %rd3;
	.param .b32 retval0;
	call.uni (retval0), 
	vprintf, 
	(
	param0, 
	param1
	);
	ld.param.b32 	%r32, [retval0];
	} // callseq 7
	add.s32 	%r51, %r51, 8;
	add.s32 	%r49, %r49, 8;
	setp.ne.s32 	%p3, %r49, 0;
	@%p3 bra 	$L__BB1_3;
$L__BB1_4:
	setp.eq.s32 	%p4, %r2, 0;
	@%p4 bra 	$L__BB1_12;
	and.b32  	%r9, %r1, 3;
	setp.lt.u32 	%p5, %r2, 4;
	@%p5 bra 	$L__BB1_7;
	mul.wide.s32 	%rd24, %r51, 32;
	add.s64 	%rd25, %rd2, %rd24;
	add.s64 	%rd26, %rd25, 16;
	st.local.v2.u64 	[%rd1], {%rd25, %rd26};
	mov.u64 	%rd27, $str;
	cvta.global.u64 	%rd28, %rd27;
	{ // callseq 8, 0
	.param .b64 param0;
	st.param.b64 	[param0], %rd28;
	.param .b64 param1;
	st.param.b64 	[param1], %rd3;
	.param .b32 retval0;
	call.uni (retval0), 
	vprintf, 
	(
	param0, 
	param1
	);
	ld.param.b32 	%r34, [retval0];
	} // callseq 8
	add.s64 	%rd30, %rd25, 32;
	add.s64 	%rd31, %rd25, 48;
	st.local.v2.u64 	[%rd1], {%rd30, %rd31};
	{ // callseq 9, 0
	.param .b64 param0;
	st.param.b64 	[param0], %rd28;
	.param .b64 param1;
	st.param.b64 	[param1], %rd3;
	.param .b32 retval0;
	call.uni (retval0), 
	vprintf, 
	(
	param0, 
	param1
	);
	ld.param.b32 	%r36, [retval0];
	} // callseq 9
	add.s64 	%rd32, %rd25, 64;
	add.s64 	%rd33, %rd25, 80;
	st.local.v2.u64 	[%rd1], {%rd32, %rd33};
	{ // callseq 10, 0
	.param .b64 param0;
	st.param.b64 	[param0], %rd28;
	.param .b64 param1;
	st.param.b64 	[param1], %rd3;
	.param .b32 retval0;
	call.uni (retval0), 
	vprintf, 
	(
	param0, 
	param1
	);
	ld.param.b32 	%r38, [retval0];
	} // callseq 10
	add.s64 	%rd34, %rd25, 96;
	add.s64 	%rd35, %rd25, 112;
	st.local.v2.u64 	[%rd1], {%rd34, %rd35};
	{ // callseq 11, 0
	.param .b64 param0;
	st.param.b64 	[param0], %rd28;
	.param .b64 param1;
	st.param.b64 	[param1], %rd3;
	.param .b32 retval0;
	call.uni (retval0), 
	vprintf, 
	(
	param0, 
	param1
	);
	ld.param.b32 	%r40, [retval0];
	} // callseq 11
	add.s32 	%r51, %r51, 4;
$L__BB1_7:
	setp.eq.s32 	%p6, %r9, 0;
	@%p6 bra 	$L__BB1_12;
	setp.eq.s32 	%p7, %r9, 1;
	@%p7 bra 	$L__BB1_10;
	mul.wide.s32 	%rd36, %r51, 32;
	add.s64 	%rd37, %rd2, %rd36;
	add.s64 	%rd38, %rd37, 16;
	st.local.v2.u64 	[%rd1], {%rd37, %rd38};
	mov.u64 	%rd39, $str;
	cvta.global.u64 	%rd40, %rd39;
	{ // callseq 12, 0
	.param .b64 param0;
	st.param.b64 	[param0], %rd40;
	.param .b64 param1;
	st.param.b64 	[param1], %rd3;
	.param .b32 retval0;
	call.uni (retval0), 
	vprintf, 
	(
	param0, 
	param1
	);
	ld.param.b32 	%r42, [retval0];
	} // callseq 12
	add.s64 	%rd42, %rd37, 32;
	add.s64 	%rd43, %rd37, 48;
	st.local.v2.u64 	[%rd1], {%rd42, %rd43};
	{ // callseq 13, 0
	.param .b64 param0;
	st.param.b64 	[param0], %rd40;
	.param .b64 param1;
	st.param.b64 	[param1], %rd3;
	.param .b32 retval0;
	call.uni (retval0), 
	vprintf, 
	(
	param0, 
	param1
	);
	ld.param.b32 	%r44, [retval0];
	} // callseq 13
	add.s32 	%r51, %r51, 2;
$L__BB1_10:
	and.b32  	%r46, %r1, 1;
	setp.eq.b32 	%p8, %r46, 1;
	not.pred 	%p9, %p8;
	@%p9 bra 	$L__BB1_12;
	mul.wide.s32 	%rd44, %r51, 32;
	add.s64 	%rd45, %rd2, %rd44;
	add.s64 	%rd46, %rd45, 16;
	st.local.v2.u64 	[%rd1], {%rd45, %rd46};
	mov.u64 	%rd47, $str;
	cvta.global.u64 	%rd48, %rd47;
	{ // callseq 14, 0
	.param .b64 param0;
	st.param.b64 	[param0], %rd48;
	.param .b64 param1;
	st.param.b64 	[param1], %rd3;
	.param .b32 retval0;
	call.uni (retval0), 
	vprintf, 
	(
	param0, 
	param1
	);
	ld.param.b32 	%r47, [retval0];
	} // callseq 14
$L__BB1_12:
	ret;

}
	// .globl	_Z9copyongpuP10DictionaryS0_i
.visible .entry _Z9copyongpuP10DictionaryS0_i(
	.param .u64 .ptr .align 1 _Z9copyongpuP10DictionaryS0_i_param_0,
	.param .u64 .ptr .align 1 _Z9copyongpuP10DictionaryS0_i_param_1,
	.param .u32 _Z9copyongpuP10DictionaryS0_i_param_2
)
{
	.reg .pred 	%p<2>;
	.reg .b16 	%rs<33>;
	.reg .b32 	%r<6>;
	.reg .b64 	%rd<8>;

	ld.param.u64 	%rd1, [_Z9copyongpuP10DictionaryS0_i_param_0];
	ld.param.u64 	%rd2, [_Z9copyongpuP10DictionaryS0_i_param_1];
	ld.param.u32 	%r2, [_Z9copyongpuP10DictionaryS0_i_param_2];
	mov.u32 	%r3, %ctaid.x;
	mov.u32 	%r4, %ntid.x;
	mov.u32 	%r5, %tid.x;
	mad.lo.s32 	%r1, %r3, %r4, %r5;
	setp.ge.s32 	%p1, %r1, %r2;
	@%p1 bra 	$L__BB2_2;
	cvta.to.global.u64 	%rd3, %rd2;
	cvta.to.global.u64 	%rd4, %rd1;
	mul.wide.s32 	%rd5, %r1, 32;
	add.s64 	%rd6, %rd3, %rd5;
	add.s64 	%rd7, %rd4, %rd5;
	ld.global.u8 	%rs1, [%rd6];
	st.global.u8 	[%rd7], %rs1;
	ld.global.u8 	%rs2, [%rd6+16];
	st.global.u8 	[%rd7+16], %rs2;
	ld.global.u8 	%rs3, [%rd6+1];
	st.global.u8 	[%rd7+1], %rs3;
	ld.global.u8 	%rs4, [%rd6+17];
	st.global.u8 	[%rd7+17], %rs4;
	ld.global.u8 	%rs5, [%rd6+2];
	st.global.u8 	[%rd7+2], %rs5;
	ld.global.u8 	%rs6, [%rd6+18];
	st.global.u8 	[%rd7+18], %rs6;
	ld.global.u8 	%rs7, [%rd6+3];
	st.global.u8 	[%rd7+3], %rs7;
	ld.global.u8 	%rs8, [%rd6+19];
	st.global.u8 	[%rd7+19], %rs8;
	ld.global.u8 	%rs9, [%rd6+4];
	st.global.u8 	[%rd7+4], %rs9;
	ld.global.u8 	%rs10, [%rd6+20];
	st.global.u8 	[%rd7+20], %rs10;
	ld.global.u8 	%rs11, [%rd6+5];
	st.global.u8 	[%rd7+5], %rs11;
	ld.global.u8 	%rs12, [%rd6+21];
	st.global.u8 	[%rd7+21], %rs12;
	ld.global.u8 	%rs13, [%rd6+6];
	st.global.u8 	[%rd7+6], %rs13;
	ld.global.u8 	%rs14, [%rd6+22];
	st.global.u8 	[%rd7+22], %rs14;
	ld.global.u8 	%rs15, [%rd6+7];
	st.global.u8 	[%rd7+7], %rs15;
	ld.global.u8 	%rs16, [%rd6+23];
	st.global.u8 	[%rd7+23], %rs16;
	ld.global.u8 	%rs17, [%rd6+8];
	st.global.u8 	[%rd7+8], %rs17;
	ld.global.u8 	%rs18, [%rd6+24];
	st.global.u8 	[%rd7+24], %rs18;
	ld.global.u8 	%rs19, [%rd6+9];
	st.global.u8 	[%rd7+9], %rs19;
	ld.global.u8 	%rs20, [%rd6+25];
	st.global.u8 	[%rd7+25], %rs20;
	ld.global.u8 	%rs21, [%rd6+10];
	st.global.u8 	[%rd7+10], %rs21;
	ld.global.u8 	%rs22, [%rd6+26];
	st.global.u8 	[%rd7+26], %rs22;
	ld.global.u8 	%rs23, [%rd6+11];
	st.global.u8 	[%rd7+11], %rs23;
	ld.global.u8 	%rs24, [%rd6+27];
	st.global.u8 	[%rd7+27], %rs24;
	ld.global.u8 	%rs25, [%rd6+12];
	st.global.u8 	[%rd7+12], %rs25;
	ld.global.u8 	%rs26, [%rd6+28];
	st.global.u8 	[%rd7+28], %rs26;
	ld.global.u8 	%rs27, [%rd6+13];
	st.global.u8 	[%rd7+13], %rs27;
	ld.global.u8 	%rs28, [%rd6+29];
	st.global.u8 	[%rd7+29], %rs28;
	ld.global.u8 	%rs29, [%rd6+14];
	st.global.u8 	[%rd7+14], %rs29;
	ld.global.u8 	%rs30, [%rd6+30];
	st.global.u8 	[%rd7+30], %rs30;
	ld.global.u8 	%rs31, [%rd6+15];
	st.global.u8 	[%rd7+15], %rs31;
	ld.global.u8 	%rs32, [%rd6+31];
	st.global.u8 	[%rd7+31], %rs32;
$L__BB2_2:
	bar.sync 	0;
	ret;

}
	// .globl	_Z14searchElementsP10DictionaryPiPPcii
.visible .entry _Z14searchElementsP10DictionaryPiPPcii(
	.param .u64 .ptr .align 1 _Z14searchElementsP10DictionaryPiPPcii_param_0,
	.param .u64 .ptr .align 1 _Z14searchElementsP10DictionaryPiPPcii_param_1,
	.param .u64 .ptr .align 1 _Z14searchElementsP10DictionaryPiPPcii_param_2,
	.param .u32 _Z14searchElementsP10DictionaryPiPPcii_param_3,
	.param .u32 _Z14searchElementsP10DictionaryPiPPcii_param_4
)
{
	.reg .pred 	%p<9>;
	.reg .b16 	%rs<24>;
	.reg .b32 	%r<19>;
	.reg .b64 	%rd<17>;
	// demoted variable
	.shared .align 1 .b8 _ZZ14searchElementsP10DictionaryPiPPciiE17search_arr_shared[16384];
	ld.param.u64 	%rd4, [_Z14searchElementsP10DictionaryPiPPcii_param_0];
	ld.param.u64 	%rd5, [_Z14searchElementsP10DictionaryPiPPcii_param_1];
	ld.param.u64 	%rd6, [_Z14searchElementsP10DictionaryPiPPcii_param_2];
	ld.param.u32 	%r7, [_Z14searchElementsP10DictionaryPiPPcii_param_3];
	ld.param.u32 	%r8, [_Z14searchElementsP10DictionaryPiPPcii_param_4];
	mov.u32 	%r9, %ctaid.x;
	mov.u32 	%r10, %ntid.x;
	mov.u32 	%r11, %tid.x;
	mad.lo.s32 	%r1, %r9, %r10, %r11;
	setp.ge.s32 	%p1, %r1, %r7;
	shl.b32 	%r12, %r11, 4;
	mov.u32 	%r13, _ZZ14searchElementsP10DictionaryPiPPciiE17search_arr_shared;
	add.s32 	%r2, %r13, %r12;
	@%p1 bra 	$L__BB3_2;
	cvta.to.global.u64 	%rd7, %rd6;
	mul.wide.s32 	%rd8, %r1, 8;
	add.s64 	%rd9, %rd7, %rd8;
	ld.global.u64 	%rd10, [%rd9];
	cvta.to.global.u64 	%rd11, %rd10;
	ld.global.u8 	%rs4, [%rd11];
	st.shared.u8 	[%r2], %rs4;
	ld.global.u8 	%rs5, [%rd11+1];
	st.shared.u8 	[%r2+1], %rs5;
	ld.global.u8 	%rs6, [%rd11+2];
	st.shared.u8 	[%r2+2], %rs6;
	ld.global.u8 	%rs7, [%rd11+3];
	st.shared.u8 	[%r2+3], %rs7;
	ld.global.u8 	%rs8, [%rd11+4];
	st.shared.u8 	[%r2+4], %rs8;
	ld.global.u8 	%rs9, [%rd11+5];
	st.shared.u8 	[%r2+5], %rs9;
	ld.global.u8 	%rs10, [%rd11+6];
	st.shared.u8 	[%r2+6], %rs10;
	ld.global.u8 	%rs11, [%rd11+7];
	st.shared.u8 	[%r2+7], %rs11;
	ld.global.u8 	%rs12, [%rd11+8];
	st.shared.u8 	[%r2+8], %rs12;
	ld.global.u8 	%rs13, [%rd11+9];
	st.shared.u8 	[%r2+9], %rs13;
	ld.global.u8 	%rs14, [%rd11+10];
	st.shared.u8 	[%r2+10], %rs14;
	ld.global.u8 	%rs15, [%rd11+11];
	st.shared.u8 	[%r2+11], %rs15;
	ld.global.u8 	%rs16, [%rd11+12];
	st.shared.u8 	[%r2+12], %rs16;
	ld.global.u8 	%rs17, [%rd11+13];
	st.shared.u8 	[%r2+13], %rs17;
	ld.global.u8 	%rs18, [%rd11+14];
	st.shared.u8 	[%r2+14], %rs18;
	ld.global.u8 	%rs19, [%rd11+15];
	st.shared.u8 	[%r2+15], %rs19;
$L__BB3_2:
	setp.ge.s32 	%p2, %r1, %r7;
	bar.sync 	0;
	setp.lt.s32 	%p3, %r8, 1;
	or.pred  	%p4, %p2, %p3;
	@%p4 bra 	$L__BB3_10;
	ld.shared.u8 	%rs1, [%r2];
	cvta.to.global.u64 	%rd12, %rd5;
	mul.wide.s32 	%rd13, %r1, 4;
	add.s64 	%rd1, %rd12, %rd13;
	cvta.to.global.u64 	%rd2, %rd4;
	mov.b32 	%r17, 0;
$L__BB3_4:
	setp.eq.s16 	%p5, %rs1, 0;
	@%p5 bra 	$L__BB3_8;
	mul.wide.u32 	%rd14, %r17, 32;
	add.s64 	%rd3, %rd2, %rd14;
	mov.b32 	%r18, 0;
	mov.u16 	%rs23, %rs1;
	bra.uni 	$L__BB3_7;
$L__BB3_6:
	add.s32 	%r4, %r18, 1;
	add.s32 	%r16, %r2, %r18;
	ld.shared.u8 	%rs23, [%r16+1];
	setp.eq.s16 	%p7, %rs23, 0;
	mov.u32 	%r18, %r4;
	@%p7 bra 	$L__BB3_8;
$L__BB3_7:
	cvt.u64.u32 	%rd15, %r18;
	add.s64 	%rd16, %rd3, %rd15;
	ld.global.u8 	%rs21, [%rd16];
	setp.eq.s16 	%p6, %rs23, %rs21;
	@%p6 bra 	$L__BB3_6;
	bra.uni 	$L__BB3_9;
$L__BB3_8:
	st.global.u32 	[%rd1], %r17;
$L__BB3_9:
	add.s32 	%r17, %r17, 1;
	setp.ne.s32 	%p8, %r17, %r8;
	@%p8 bra 	$L__BB3_4;
$L__BB3_10:
	bar.sync 	0;
	ret;

}
	// .globl	_Z14deleteElementsP10DictionaryPii
.visible .entry _Z14deleteElementsP10DictionaryPii(
	.param .u64 .ptr .align 1 _Z14deleteElementsP10DictionaryPii_param_0,
	.param .u64 .ptr .align 1 _Z14deleteElementsP10DictionaryPii_param_1,
	.param .u32 _Z14deleteElementsP10DictionaryPii_param_2
)
{
	.reg .pred 	%p<3>;
	.reg .b16 	%rs<3>;
	.reg .b32 	%r<7>;
	.reg .b64 	%rd<9>;

	ld.param.u64 	%rd1, [_Z14deleteElementsP10DictionaryPii_param_0];
	ld.param.u64 	%rd2, [_Z14deleteElementsP10DictionaryPii_param_1];
	ld.param.u32 	%r3, [_Z14deleteElementsP10DictionaryPii_param_2];
	mov.u32 	%r4, %ctaid.x;
	mov.u32 	%r5, %ntid.x;
	mov.u32 	%r6, %tid.x;
	mad.lo.s32 	%r1, %r4, %r5, %r6;
	setp.ge.s32 	%p1, %r1, %r3;
	@%p1 bra 	$L__BB4_3;
	cvta.to.global.u64 	%rd3, %rd2;
	mul.wide.s32 	%rd4, %r1, 4;
	add.s64 	%rd5, %rd3, %rd4;
	ld.global.u32 	%r2, [%rd5];
	setp.eq.s32 	%p2, %r2, -1;
	@%p2 bra 	$L__BB4_3;
	cvta.to.global.u64 	%rd6, %rd1;
	mul.wide.s32 	%rd7, %r2, 32;
	add.s64 	%rd8, %rd6, %rd7;
	mov.b16 	%rs1, 123;
	st.global.u8 	[%rd8], %rs1;
	mov.b16 	%rs2, 36;
	st.global.u8 	[%rd8+16], %rs2;
$L__BB4_3:
	bar.sync 	0;
	ret;

}
	// .globl	_ZN3cub18CUB_300001_SM_10006detail11EmptyKernelIvEEvv
.visible .entry _ZN3cub18CUB_300001_SM_10006detail11EmptyKernelIvEEvv()
{


	ret;

}


// ===== COMPILED SASS (sm_100) =====

	.target	sm_100

	.elftype	@"ET_EXEC"


//--------------------- .note.nv.tkinfo           --------------------------
	.section	.note.nv.tkinfo,"",@"SHT_NOTE"
	.sectionflags	@"SHF_NOTE_NV_TKINFO"
	.tkinfo
        /*0018*/ 	.word	0x00000002
        /*0030*/ 	.string	""
        /*0030*/ 	.string	"ptxas"
        /*0030*/ 	.string	"Cuda compilation tools, release 13.0, V13.0.88"
        /*0030*/ 	.string	"Build cuda_13.0.r13.0/compiler.36424714_0"
        /*0030*/ 	.string	"-arch sm_100 -m 64 "



//--------------------- .note.nv.cuinfo           --------------------------
	.section	.note.nv.cuinfo,"",@"SHT_NOTE"
	.sectionflags	@"SHF_NOTE_NV_CUINFO"
        /*0018*/ 	.short	0x0002
        /*001a*/ 	.short	0x0064
        /*001c*/ 	.short	0x0082
	.zero		2


//--------------------- .nv.info                  --------------------------
	.section	.nv.info,"",@"SHT_CUDA_INFO"
	.align	4


	//----- nvinfo : EIATTR_REGCOUNT
	.align		4
        /*0000*/ 	.byte	0x04, 0x2f
        /*0002*/ 	.short	(.L_47 - .L_46)
	.align		4
.L_46:
        /*0004*/ 	.word	index@(_Z11insertBatchP10DictionaryS0_ii)
        /*0008*/ 	.word	0x00000014


	//----- nvinfo : EIATTR_FRAME_SIZE
	.align		4
.L_47:
        /*000c*/ 	.byte	0x04, 0x11
        /*000e*/ 	.short	(.L_49 - .L_48)
	.align		4
.L_48:
        /*0010*/ 	.word	index@(_Z11insertBatchP10DictionaryS0_ii)
        /*0014*/ 	.word	0x00000000


	//----- nvinfo : EIATTR_REGCOUNT
	.align		4
.L_49:
        /*0018*/ 	.byte	0x04, 0x2f
        /*001a*/ 	.short	(.L_51 - .L_50)
	.align		4
.L_50:
        /*001c*/ 	.word	index@(_Z15printDictionaryP10Dictionaryii)
        /*0020*/ 	.word	0x0000001e


	//----- nvinfo : EIATTR_FRAME_SIZE
	.align		4
.L_51:
        /*0024*/ 	.byte	0x04, 0x11
        /*0026*/ 	.short	(.L_53 - .L_52)
	.align		4
.L_52:
        /*0028*/ 	.word	index@(_Z15printDictionaryP10Dictionaryii)
        /*002c*/ 	.word	0x00000010


	//----- nvinfo : EIATTR_REGCOUNT
	.align		4
.L_53:
        /*0030*/ 	.byte	0x04, 0x2f
        /*0032*/ 	.short	(.L_55 - .L_54)
	.align		4
.L_54:
        /*0034*/ 	.word	index@(_Z9copyongpuP10DictionaryS0_i)
        /*0038*/ 	.word	0x00000014


	//----- nvinfo : EIATTR_FRAME_SIZE
	.align		4
.L_55:
        /*003c*/ 	.byte	0x04, 0x11
        /*003e*/ 	.short	(.L_57 - .L_56)
	.align		4
.L_56:
        /*0040*/ 	.word	index@(_Z9copyongpuP10DictionaryS0_i)
        /*0044*/ 	.word	0x00000000


	//----- nvinfo : EIATTR_REGCOUNT
	.align		4
.L_57:
        /*0048*/ 	.byte	0x04, 0x2f
        /*004a*/ 	.short	(.L_59 - .L_58)
	.align		4
.L_58:
        /*004c*/ 	.word	index@(_Z14searchElementsP10DictionaryPiPPcii)
        /*0050*/ 	.word	0x00000020


	//----- nvinfo : EIATTR_FRAME_SIZE
	.align		4
.L_59:
        /*0054*/ 	.byte	0x04, 0x11
        /*0056*/ 	.short	(.L_61 - .L_60)
	.align		4
.L_60:
        /*0058*/ 	.word	index@(_Z14searchElementsP10DictionaryPiPPcii)
        /*005c*/ 	.word	0x00000000


	//----- nvinfo : EIATTR_REGCOUNT
	.align		4
.L_61:
        /*0060*/ 	.byte	0x04, 0x2f
        /*0062*/ 	.short	(.L_63 - .L_62)
	.align		4
.L_62:
        /*0064*/ 	.word	index@(_Z14deleteElementsP10DictionaryPii)
        /*0068*/ 	.word	0x00000009


	//----- nvinfo : EIATTR_FRAME_SIZE
	.align		4
.L_63:
        /*006c*/ 	.byte	0x04, 0x11
        /*006e*/ 	.short	(.L_65 - .L_64)
	.align		4
.L_64:
        /*0070*/ 	.word	index@(_Z14deleteElementsP10DictionaryPii)
        /*0074*/ 	.word	0x00000000


	//----- nvinfo : EIATTR_REGCOUNT
	.align		4
.L_65:
        /*0078*/ 	.byte	0x04, 0x2f
        /*007a*/ 	.short	(.L_67 - .L_66)
	.align		4
.L_66:
        /*007c*/ 	.word	index@(_ZN3cub18CUB_300001_SM_10006detail11EmptyKernelIvEEvv)
        /*0080*/ 	.word	0x00000004


	//----- nvinfo : EIATTR_FRAME_SIZE
	.align		4
.L_67:
        /*0084*/ 	.byte	0x04, 0x11
        /*0086*/ 	.short	(.L_69 - .L_68)
	.align		4
.L_68:
        /*0088*/ 	.word	index@(_ZN3cub18CUB_300001_SM_10006detail11EmptyKernelIvEEvv)
        /*008c*/ 	.word	0x00000000


	//----- nvinfo : EIATTR_MIN_STACK_SIZE
	.align		4
.L_69:
        /*0090*/ 	.byte	0x04, 0x12
        /*0092*/ 	.short	(.L_71 - .L_70)
	.align		4
.L_70:
        /*0094*/ 	.word	index@(_ZN3cub18CUB_300001_SM_10006detail11EmptyKernelIvEEvv)
        /*0098*/ 	.word	0x00000000


	//----- nvinfo : EIATTR_MIN_STACK_SIZE
	.align		4
.L_71:
        /*009c*/ 	.byte	0x04, 0x12
        /*009e*/ 	.short	(.L_73 - .L_72)
	.align		4
.L_72:
        /*00a0*/ 	.word	index@(_Z14deleteElementsP10DictionaryPii)
        /*00a4*/ 	.word	0x00000000


	//----- nvinfo : EIATTR_MIN_STACK_SIZE
	.align		4
.L_73:
        /*00a8*/ 	.byte	0x04, 0x12
        /*00aa*/ 	.short	(.L_75 - .L_74)
	.align		4
.L_74:
        /*00ac*/ 	.word	index@(_Z14searchElementsP10DictionaryPiPPcii)
        /*00b0*/ 	.word	0x00000000


	//----- nvinfo : EIATTR_MIN_STACK_SIZE
	.align		4
.L_75:
        /*00b4*/ 	.byte	0x04, 0x12
        /*00b6*/ 	.short	(.L_77 - .L_76)
	.align		4
.L_76:
        /*00b8*/ 	.word	index@(_Z9copyongpuP10DictionaryS0_i)
        /*00bc*/ 	.word	0x00000000


	//----- nvinfo : EIATTR_MIN_STACK_SIZE
	.align		4
.L_77:
        /*00c0*/ 	.byte	0x04, 0x12
        /*00c2*/ 	.short	(.L_79 - .L_78)
	.align		4
.L_78:
        /*00c4*/ 	.word	index@(_Z15printDictionaryP10Dictionaryii)
        /*00c8*/ 	.word	0x00000010


	//----- nvinfo : EIATTR_MIN_STACK_SIZE
	.align		4
.L_79:
        /*00cc*/ 	.byte	0x04, 0x12
        /*00ce*/ 	.short	(.L_81 - .L_80)
	.align		4
.L_80:
        /*00d0*/ 	.word	index@(_Z11insertBatchP10DictionaryS0_ii)
        /*00d4*/ 	.word	0x00000000
.L_81:


//--------------------- .nv.compat                --------------------------
	.section	.nv.compat,"",@"SHT_CUDA_COMPAT_INFO"
	.align	4
        /*0000*/ 	.byte	0x02, 0x09, 0x00, 0x00, 0x02, 0x02, 0x01, 0x00, 0x02, 0x05, 0x05, 0x00, 0x03, 0x07, 0x01, 0x01
        /*0010*/ 	.byte	0x02, 0x03, 0x00, 0x00, 0x02, 0x06, 0x01, 0x00, 0x04, 0x0b, 0x08, 0x00, 0x09, 0x00, 0x00, 0x00
        /*0020*/ 	.byte	0x00, 0x00, 0x00, 0x00


//--------------------- .nv.info._ZN3cub18CUB_300001_SM_10006detail11EmptyKernelIvEEvv --------------------------
	.section	.nv.info._ZN3cub18CUB_300001_SM_10006detail11EmptyKernelIvEEvv,"",@"SHT_CUDA_INFO"
	.sectionflags	@""
	.align	4


	//----- nvinfo : EIATTR_CUDA_API_VERSION
	.align		4
        /*0000*/ 	.byte	0x04, 0x37
        /*0002*/ 	.short	(.L_83 - .L_82)
.L_82:
        /*0004*/ 	.word	0x00000082


	//----- nvinfo : EIATTR_SPARSE_MMA_MASK
	.align		4
.L_83:
        /*0008*/ 	.byte	0x03, 0x50
        /*000a*/ 	.short	0x0000


	//----- nvinfo : EIATTR_MAXREG_COUNT
	.align		4
        /*000c*/ 	.byte	0x03, 0x1b
        /*000e*/ 	.short	0x00ff


	//----- nvinfo : EIATTR_MERCURY_ISA_VERSION
	.align		4
        /*0010*/ 	.byte	0x03, 0x5f
        /*0012*/ 	.short	0x0101


	//----- nvinfo : EIATTR_VRC_CTA_INIT_COUNT
	.align		4
        /*0014*/ 	.byte	0x02, 0x4a
	.zero		1
	.zero		1


	//----- nvinfo : EIATTR_EXIT_INSTR_OFFSETS
	.align		4
        /*0018*/ 	.byte	0x04, 0x1c
        /*001a*/ 	.short	(.L_85 - .L_84)


	//   ....[0]....
.L_84:
        /*001c*/ 	.word	0x00000010


	//----- nvinfo : EIATTR_SW_WAR
	.align		4
.L_85:
        /*0020*/ 	.byte	0x04, 0x36
        /*0022*/ 	.short	(.L_87 - .L_86)
.L_86:
        /*0024*/ 	.word	0x00000008
.L_87:


//--------------------- .nv.info._Z14deleteElementsP10DictionaryPii --------------------------
	.section	.nv.info._Z14deleteElementsP10DictionaryPii,"",@"SHT_CUDA_INFO"
	.sectionflags	@""
	.align	4


	//----- nvinfo : EIATTR_CUDA_API_VERSION
	.align		4
        /*0000*/ 	.byte	0x04, 0x37
        /*0002*/ 	.short	(.L_89 - .L_88)
.L_88:
        /*0004*/ 	.word	0x00000082


	//----- nvinfo : EIATTR_KPARAM_INFO
	.align		4
.L_89:
        /*0008*/ 	.byte	0x04, 0x17
        /*000a*/ 	.short	(.L_91 - .L_90)
.L_90:
        /*000c*/ 	.word	0x00000000
        /*0010*/ 	.short	0x0002
        /*0012*/ 	.short	0x0010
        /*0014*/ 	.byte	0x00, 0xf0, 0x11, 0x00


	//----- nvinfo : EIATTR_KPARAM_INFO
	.align		4
.L_91:
        /*0018*/ 	.byte	0x04, 0x17
        /*001a*/ 	.short	(.L_93 - .L_92)
.L_92:
        /*001c*/ 	.word	0x00000000
        /*0020*/ 	.short	0x0001
        /*0022*/ 	.short	0x0008
        /*0024*/ 	.byte	0x00, 0xf5, 0x21, 0x00


	//----- nvinfo : EIATTR_KPARAM_INFO
	.align		4
.L_93:
        /*0028*/ 	.byte	0x04, 0x17
        /*002a*/ 	.short	(.L_95 - .L_94)
.L_94:
        /*002c*/ 	.word	0x00000000
        /*0030*/ 	.short	0x0000
        /*0032*/ 	.short	0x0000
        /*0034*/ 	.byte	0x00, 0xf5, 0x21, 0x00


	//----- nvinfo : EIATTR_SPARSE_MMA_MASK
	.align		4
.L_95:
        /*0038*/ 	.byte	0x03, 0x50
        /*003a*/ 	.short	0x0000


	//----- nvinfo : EIATTR_MAXREG_COUNT
	.align		4
        /*003c*/ 	.byte	0x03, 0x1b
        /*003e*/ 	.short	0x00ff


	//----- nvinfo : EIATTR_NUM_BARRIERS
	.align		4
        /*0040*/ 	.byte	0x02, 0x4c
        /*0042*/ 	.byte	0x01
	.zero		1


	//----- nvinfo : EIATTR_MERCURY_ISA_VERSION
	.align		4
        /*0044*/ 	.byte	0x03, 0x5f
        /*0046*/ 	.short	0x0101


	//----- nvinfo : EIATTR_VRC_CTA_INIT_COUNT
	.align		4
        /*0048*/ 	.byte	0x02, 0x4a
	.zero		1
	.zero		1


	//----- nvinfo : EIATTR_EXIT_INSTR_OFFSETS
	.align		4
        /*004c*/ 	.byte	0x04, 0x1c
        /*004e*/ 	.short	(.L_97 - .L_96)


	//   ....[0]....
.L_96:
        /*0050*/ 	.word	0x00000170


	//----- nvinfo : EIATTR_CRS_STACK_SIZE
	.align		4
.L_97:
        /*0054*/ 	.byte	0x04, 0x1e
        /*0056*/ 	.short	(.L_99 - .L_98)
.L_98:
        /*0058*/ 	.word	0x00000000


	//----- nvinfo : EIATTR_CBANK_PARAM_SIZE
	.align		4
.L_99:
        /*005c*/ 	.byte	0x03, 0x19
        /*005e*/ 	.short	0x0014


	//----- nvinfo : EIATTR_PARAM_CBANK
	.align		4
        /*0060*/ 	.byte	0x04, 0x0a
        /*0062*/ 	.short	(.L_101 - .L_100)
	.align		4
.L_100:
        /*0064*/ 	.word	index@(.nv.constant0._Z14deleteElementsP10DictionaryPii)
        /*0068*/ 	.short	0x0380
        /*006a*/ 	.short	0x0014


	//----- nvinfo : EIATTR_SW_WAR
	.align		4
.L_101:
        /*006c*/ 	.byte	0x04, 0x36
        /*006e*/ 	.short	(.L_103 - .L_102)
.L_102:
        /*0070*/ 	.word	0x00000008
.L_103:


//--------------------- .nv.info._Z14searchElementsP10DictionaryPiPPcii --------------------------
	.section	.nv.info._Z14searchElementsP10DictionaryPiPPcii,"",@"SHT_CUDA_INFO"
	.sectionflags	@""
	.align	4


	//----- nvinfo : EIATTR_CUDA_API_VERSION
	.align		4
        /*0000*/ 	.byte	0x04, 0x37
        /*0002*/ 	.short	(.L_105 - .L_104)
.L_104:
        /*0004*/ 	.word	0x00000082


	//----- nvinfo : EIATTR_KPARAM_INFO
	.align		4
.L_105:
        /*0008*/ 	.byte	0x04, 0x17
        /*000a*/ 	.short	(.L_107 - .L_106)
.L_106:
        /*000c*/ 	.word	0x00000000
        /*0010*/ 	.short	0x0004
        /*0012*/ 	.short	0x001c
        /*0014*/ 	.byte	0x00, 0xf0, 0x11, 0x00


	//----- nvinfo : EIATTR_KPARAM_INFO
	.align		4
.L_107:
        /*0018*/ 	.byte	0x04, 0x17
        /*001a*/ 	.short	(.L_109 - .L_108)
.L_108:
        /*001c*/ 	.word	0x00000000
        /*0020*/ 	.short	0x0003
        /*0022*/ 	.short	0x0018
        /*0024*/ 	.byte	0x00, 0xf0, 0x11, 0x00


	//----- nvinfo : EIATTR_KPARAM_INFO
	.align		4
.L_109:
        /*0028*/ 	.byte	0x04, 0x17
        /*002a*/ 	.short	(.L_111 - .L_110)
.L_110:
        /*002c*/ 	.word	0x00000000
        /*0030*/ 	.short	0x0002
        /*0032*/ 	.short	0x0010
        /*0034*/ 	.byte	0x00, 0xf5, 0x21, 0x00


	//----- nvinfo : EIATTR_KPARAM_INFO
	.align		4
.L_111:
        /*0038*/ 	.byte	0x04, 0x17
        /*003a*/ 	.short	(.L_113 - .L_112)
.L_112:
        /*003c*/ 	.word	0x00000000
        /*0040*/ 	.short	0x0001
        /*0042*/ 	.short	0x0008
        /*0044*/ 	.byte	0x00, 0xf5, 0x21, 0x00


	//----- nvinfo : EIATTR_KPARAM_INFO
	.align		4
.L_113:
        /*0048*/ 	.byte	0x04, 0x17
        /*004a*/ 	.short	(.L_115 - .L_114)
.L_114:
        /*004c*/ 	.word	0x00000000
        /*0050*/ 	.short	0x0000
        /*0052*/ 	.short	0x0000
        /*0054*/ 	.byte	0x00, 0xf5, 0x21, 0x00


	//----- nvinfo : EIATTR_SPARSE_MMA_MASK
	.align		4
.L_115:
        /*0058*/ 	.byte	0x03, 0x50
        /*005a*/ 	.short	0x0000


	//----- nvinfo : EIATTR_MAXREG_COUNT
	.align		4
        /*005c*/ 	.byte	0x03, 0x1b
        /*005e*/ 	.short	0x00ff


	//----- nvinfo : EIATTR_NUM_BARRIERS
	.align		4
        /*0060*/ 	.byte	0x02, 0x4c
        /*0062*/ 	.byte	0x01
	.zero		1


	//----- nvinfo : EIATTR_MERCURY_ISA_VERSION
	.align		4
        /*0064*/ 	.byte	0x03, 0x5f
        /*0066*/ 	.short	0x0101


	//----- nvinfo : EIATTR_VRC_CTA_INIT_COUNT
	.align		4
        /*0068*/ 	.byte	0x02, 0x4a
	.zero		1
	.zero		1


	//----- nvinfo : EIATTR_EXIT_INSTR_OFFSETS
	.align		4
        /*006c*/ 	.byte	0x04, 0x1c
        /*006e*/ 	.short	(.L_117 - .L_116)


	//   ....[0]....
.L_116:
        /*0070*/ 	.word	0x00000570


	//----- nvinfo : EIATTR_CRS_STACK_SIZE
	.align		4
.L_117:
        /*0074*/ 	.byte	0x04, 0x1e
        /*0076*/ 	.short	(.L_119 - .L_118)
.L_118:
        /*0078*/ 	.word	0x00000000


	//----- nvinfo : EIATTR_CBANK_PARAM_SIZE
	.align		4
.L_119:
        /*007c*/ 	.byte	0x03, 0x19
        /*007e*/ 	.short	0x0020


	//----- nvinfo : EIATTR_PARAM_CBANK
	.align		4
        /*0080*/ 	.byte	0x04, 0x0a
        /*0082*/ 	.short	(.L_121 - .L_120)
	.align		4
.L_120:
        /*0084*/ 	.word	index@(.nv.constant0._Z14searchElementsP10DictionaryPiPPcii)
        /*0088*/ 	.short	0x0380
        /*008a*/ 	.short	0x0020


	//----- nvinfo : EIATTR_SW_WAR
	.align		4
.L_121:
        /*008c*/ 	.byte	0x04, 0x36
        /*008e*/ 	.short	(.L_123 - .L_122)
.L_122:
        /*0090*/ 	.word	0x00000008
.L_123:


//--------------------- .nv.info._Z9copyongpuP10DictionaryS0_i --------------------------
	.section	.nv.info._Z9copyongpuP10DictionaryS0_i,"",@"SHT_CUDA_INFO"
	.sectionflags	@""
	.align	4


	//----- nvinfo : EIATTR_CUDA_API_VERSION
	.align		4
        /*0000*/ 	.byte	0x04, 0x37
        /*0002*/ 	.short	(.L_125 - .L_124)
.L_124:
        /*0004*/ 	.word	0x00000082


	//----- nvinfo : EIATTR_KPARAM_INFO
	.align		4
.L_125:
        /*0008*/ 	.byte	0x04, 0x17
        /*000a*/ 	.short	(.L_127 - .L_126)
.L_126:
        /*000c*/ 	.word	0x00000000
        /*0010*/ 	.short	0x0002
        /*0012*/ 	.short	0x0010
        /*0014*/ 	.byte	0x00, 0xf0, 0x11, 0x00


	//----- nvinfo : EIATTR_KPARAM_INFO
	.align		4
.L_127:
        /*0018*/ 	.byte	0x04, 0x17
        /*001a*/ 	.short	(.L_129 - .L_128)
.L_128:
        /*001c*/ 	.word	0x00000000
        /*0020*/ 	.short	0x0001
        /*0022*/ 	.short	0x0008
        /*0024*/ 	.byte	0x00, 0xf5, 0x21, 0x00


	//----- nvinfo : EIATTR_KPARAM_INFO
	.align		4
.L_129:
        /*0028*/ 	.byte	0x04, 0x17
        /*002a*/ 	.short	(.L_131 - .L_130)
.L_130:
        /*002c*/ 	.word	0x00000000
        /*0030*/ 	.short	0x0000
        /*0032*/ 	.short	0x0000
        /*0034*/ 	.byte	0x00, 0xf5, 0x21, 0x00


	//----- nvinfo : EIATTR_SPARSE_MMA_MASK
	.align		4
.L_131:
        /*0038*/ 	.byte	0x03, 0x50
        /*003a*/ 	.short	0x0000


	//----- nvinfo : EIATTR_MAXREG_COUNT
	.align		4
        /*003c*/ 	.byte	0x03, 0x1b
        /*003e*/ 	.short	0x00ff


	//----- nvinfo : EIATTR_NUM_BARRIERS
	.align		4
        /*0040*/ 	.byte	0x02, 0x4c
        /*0042*/ 	.byte	0x01
	.zero		1


	//----- nvinfo : EIATTR_MERCURY_ISA_VERSION
	.align		4
        /*0044*/ 	.byte	0x03, 0x5f
        /*0046*/ 	.short	0x0101


	//----- nvinfo : EIATTR_VRC_CTA_INIT_COUNT
	.align		4
        /*0048*/ 	.byte	0x02, 0x4a
	.zero		1
	.zero		1


	//----- nvinfo : EIATTR_EXIT_INSTR_OFFSETS
	.align		4
        /*004c*/ 	.byte	0x04, 0x1c
        /*004e*/ 	.short	(.L_133 - .L_132)


	//   ....[0]....
.L_132:
        /*0050*/ 	.word	0x00000500


	//----- nvinfo : EIATTR_CRS_STACK_SIZE
	.align		4
.L_133:
        /*0054*/ 	.byte	0x04, 0x1e
        /*0056*/ 	.short	(.L_135 - .L_134)
.L_134:
        /*0058*/ 	.word	0x00000000


	//----- nvinfo : EIATTR_CBANK_PARAM_SIZE
	.align		4
.L_135:
        /*005c*/ 	.byte	0x03, 0x19
        /*005e*/ 	.short	0x0014


	//----- nvinfo : EIATTR_PARAM_CBANK
	.align		4
        /*0060*/ 	.byte	0x04, 0x0a
        /*0062*/ 	.short	(.L_137 - .L_136)
	.align		4
.L_136:
        /*0064*/ 	.word	index@(.nv.constant0._Z9copyongpuP10DictionaryS0_i)
        /*0068*/ 	.short	0x0380
        /*006a*/ 	.short	0x0014


	//----- nvinfo : EIATTR_SW_WAR
	.align		4
.L_137:
        /*006c*/ 	.byte	0x04, 0x36
        /*006e*/ 	.short	(.L_139 - .L_138)
.L_138:
        /*0070*/ 	.word	0x00000008
.L_139:


//--------------------- .nv.info._Z15printDictionaryP10Dictionaryii --------------------------
	.section	.nv.info._Z15printDictionaryP10Dictionaryii,"",@"SHT_CUDA_INFO"
	.sectionflags	@""
	.align	4


	//----- nvinfo : EIATTR_CUDA_API_VERSION
	.align		4
        /*0000*/ 	.byte	0x04, 0x37
        /*0002*/ 	.short	(.L_141 - .L_140)
.L_140:
        /*0004*/ 	.word	0x00000082


	//----- nvinfo : EIATTR_KPARAM_INFO
	.align		4
.L_141:
        /*0008*/ 	.byte	0x04, 0x17
        /*000a*/ 	.short	(.L_143 - .L_142)
.L_142:
        /*000c*/ 	.word	0x00000000
        /*0010*/ 	.short	0x0002
        /*0012*/ 	.short	0x000c
        /*0014*/ 	.byte	0x00, 0xf0, 0x11, 0x00


	//----- nvinfo : EIATTR_KPARAM_INFO
	.align		4
.L_143:
        /*0018*/ 	.byte	0x04, 0x17
        /*001a*/ 	.short	(.L_145 - .L_144)
.L_144:
        /*001c*/ 	.word	0x00000000
        /*0020*/ 	.short	0x0001
        /*0022*/ 	.short	0x0008
        /*0024*/ 	.byte	0x00, 0xf0, 0x11, 0x00


	//----- nvinfo : EIATTR_KPARAM_INFO
	.align		4
.L_145:
        /*0028*/ 	.byte	0x04, 0x17
        /*002a*/ 	.short	(.L_147 - .L_146)
.L_146:
        /*002c*/ 	.word	0x00000000
        /*0030*/ 	.short	0x0000
        /*0032*/ 	.short	0x0000
        /*0034*/ 	.byte	0x00, 0xf5, 0x21, 0x00


	//----- nvinfo : EIATTR_SPARSE_MMA_MASK
	.align		4
.L_147:
        /*0038*/ 	.byte	0x03, 0x50
        /*003a*/ 	.short	0x0000


	//----- nvinfo : EIATTR_MAXREG_COUNT
	.align		4
        /*003c*/ 	.byte	0x03, 0x1b
        /*003e*/ 	.short	0x00ff


	//----- nvinfo : EIATTR_EXTERNS
	.align		4
        /*0040*/ 	.byte	0x04, 0x0f
        /*0042*/ 	.short	(.L_149 - .L_148)


	//   ....[0]....
	.align		4
.L_148:
        /*0044*/ 	.word	index@(vprintf)


	//----- nvinfo : EIATTR_MERCURY_ISA_VERSION
	.align		4
.L_149:
        /*0048*/ 	.byte	0x03, 0x5f
        /*004a*/ 	.short	0x0101


	//----- nvinfo : EIATTR_VRC_CTA_INIT_COUNT
	.align		4
        /*004c*/ 	.byte	0x02, 0x4a
	.zero		1
	.zero		1


	//----- nvinfo : EIATTR_SYSCALL_OFFSETS
	.align		4
        /*0050*/ 	.byte	0x04, 0x46
        /*0052*/ 	.short	(.L_151 - .L_150)


	//   ....[0]....
.L_150:
        /*0054*/ 	.word	0x00000230


	//   ....[1]....
        /*0058*/ 	.word	0x00000300


	//   ....[2]....
        /*005c*/ 	.word	0x000003d0


	//   ....[3]....
        /*0060*/ 	.word	0x000004a0


	//   ....[4]....
        /*0064*/ 	.word	0x00000570


	//   ....[5]....
        /*0068*/ 	.word	0x00000640


	//   ....[6]....
        /*006c*/ 	.word	0x00000710


	//   ....[7]....
        /*0070*/ 	.word	0x000007e0


	//   ....[8]....
        /*0074*/ 	.word	0x00000950


	//   ....[9]....
        /*0078*/ 	.word	0x00000a20


	//   ....[10]....
        /*007c*/ 	.word	0x00000af0


	//   ....[11]....
        /*0080*/ 	.word	0x00000bc0


	//   ....[12]....
        /*0084*/ 	.word	0x00000cf0


	//   ....[13]....
        /*0088*/ 	.word	0x00000dc0


	//   ....[14]....
        /*008c*/ 	.word	0x00000ee0


	//----- nvinfo : EIATTR_EXIT_INSTR_OFFSETS
	.align		4
.L_151:
        /*0090*/ 	.byte	0x04, 0x1c
        /*0092*/ 	.short	(.L_153 - .L_152)


	//   ....[0]....
.L_152:
        /*0094*/ 	.word	0x00000070


	//   ....[1]....
        /*0098*/ 	.word	0x00000840


	//   ....[2]....
        /*009c*/ 	.word	0x00000bf0


	//   ....[3]....
        /*00a0*/ 	.word	0x00000e00


	//   ....[4]....
        /*00a4*/ 	.word	0x00000ef0


	//----- nvinfo : EIATTR_CRS_STACK_SIZE
	.align		4
.L_153:
        /*00a8*/ 	.byte	0x04, 0x1e
        /*00aa*/ 	.short	(.L_155 - .L_154)
.L_154:
        /*00ac*/ 	.word	0x00000000


	//----- nvinfo : EIATTR_CBANK_PARAM_SIZE
	.align		4
.L_155:
        /*00b0*/ 	.byte	0x03, 0x19
        /*00b2*/ 	.short	0x0010


	//----- nvinfo : EIATTR_PARAM_CBANK
	.align		4
        /*00b4*/ 	.byte	0x04, 0x0a
        /*00b6*/ 	.short	(.L_157 - .L_156)
	.align		4
.L_156:
        /*00b8*/ 	.word	index@(.nv.constant0._Z15printDictionaryP10Dictionaryii)
        /*00bc*/ 	.short	0x0380
        /*00be*/ 	.short	0x0010


	//----- nvinfo : EIATTR_SW_WAR
	.align		4
.L_157:
        /*00c0*/ 	.byte	0x04, 0x36
        /*00c2*/ 	.short	(.L_159 - .L_158)
.L_158:
        /*00c4*/ 	.word	0x00000008
.L_159:


//--------------------- .nv.info._Z11insertBatchP10DictionaryS0_ii --------------------------
	.section	.nv.info._Z11insertBatchP10DictionaryS0_ii,"",@"SHT_CUDA_INFO"
	.sectionflags	@""
	.align	4


	//----- nvinfo : EIATTR_CUDA_API_VERSION
	.align		4
        /*0000*/ 	.byte	0x04, 0x37
        /*0002*/ 	.short	(.L_161 - .L_160)
.L_160:
        /*0004*/ 	.word	0x00000082


	//----- nvinfo : EIATTR_KPARAM_INFO
	.align		4
.L_161:
        /*0008*/ 	.byte	0x04, 0x17
        /*000a*/ 	.short	(.L_163 - .L_162)
.L_162:
        /*000c*/ 	.word	0x00000000
        /*0010*/ 	.short	0x0003
        /*0012*/ 	.short	0x0014
        /*0014*/ 	.byte	0x00, 0xf0, 0x11, 0x00


	//----- nvinfo : EIATTR_KPARAM_INFO
	.align		4
.L_163:
        /*0018*/ 	.byte	0x04, 0x17
        /*001a*/ 	.short	(.L_165 - .L_164)
.L_164:
        /*001c*/ 	.word	0x00000000
        /*0020*/ 	.short	0x0002
        /*0022*/ 	.short	0x0010
        /*0024*/ 	.byte	0x00, 0xf0, 0x11, 0x00


	//----- nvinfo : EIATTR_KPARAM_INFO
	.align		4
.L_165:
        /*0028*/ 	.byte	0x04, 0x17
        /*002a*/ 	.short	(.L_167 - .L_166)
.L_166:
        /*002c*/ 	.word	0x00000000
        /*0030*/ 	.short	0x0001
        /*0032*/ 	.short	0x0008
        /*0034*/ 	.byte	0x00, 0xf5, 0x21, 0x00


	//----- nvinfo : EIATTR_KPARAM_INFO
	.align		4
.L_167:
        /*0038*/ 	.byte	0x04, 0x17
        /*003a*/ 	.short	(.L_169 - .L_168)
.L_168:
        /*003c*/ 	.word	0x00000000
        /*0040*/ 	.short	0x0000
        /*0042*/ 	.short	0x0000
        /*0044*/ 	.byte	0x00, 0xf5, 0x21, 0x00


	//----- nvinfo : EIATTR_SPARSE_MMA_MASK
	.align		4
.L_169:
        /*0048*/ 	.byte	0x03, 0x50
        /*004a*/ 	.short	0x0000


	//----- nvinfo : EIATTR_MAXREG_COUNT
	.align		4
        /*004c*/ 	.byte	0x03, 0x1b
        /*004e*/ 	.short	0x00ff


	//----- nvinfo : EIATTR_NUM_BARRIERS
	.align		4
        /*0050*/ 	.byte	0x02, 0x4c
        /*0052*/ 	.byte	0x01
	.zero		1


	//----- nvinfo : EIATTR_MERCURY_ISA_VERSION
	.align		4
        /*0054*/ 	.byte	0x03, 0x5f
        /*0056*/ 	.short	0x0101


	//----- nvinfo : EIATTR_VRC_CTA_INIT_COUNT
	.align		4
        /*0058*/ 	.byte	0x02, 0x4a
	.zero		1
	.zero		1


	//----- nvinfo : EIATTR_EXIT_INSTR_OFFSETS
	.align		4
        /*005c*/ 	.byte	0x04, 0x1c
        /*005e*/ 	.short	(.L_171 - .L_170)


	//   ....[0]....
.L_170:
        /*0060*/ 	.word	0x000007a0


	//----- nvinfo : EIATTR_CRS_STACK_SIZE
	.align		4
.L_171:
        /*0064*/ 	.byte	0x04, 0x1e
        /*0066*/ 	.short	(.L_173 - .L_172)
.L_172:
        /*0068*/ 	.word	0x00000000


	//----- nvinfo : EIATTR_CBANK_PARAM_SIZE
	.align		4
.L_173:
        /*006c*/ 	.byte	0x03, 0x19
        /*006e*/ 	.short	0x0018


	//----- nvinfo : EIATTR_PARAM_CBANK
	.align		4
        /*0070*/ 	.byte	0x04, 0x0a
        /*0072*/ 	.short	(.L_175 - .L_174)
	.align		4
.L_174:
        /*0074*/ 	.word	index@(.nv.constant0._Z11insertBatchP10DictionaryS0_ii)
        /*0078*/ 	.short	0x0380
        /*007a*/ 	.short	0x0018


	//----- nvinfo : EIATTR_SW_WAR
	.align		4
.L_175:
        /*007c*/ 	.byte	0x04, 0x36
        /*007e*/ 	.short	(.L_177 - .L_176)
.L_176:
        /*0080*/ 	.word	0x00000008
.L_177:


//--------------------- .nv.callgraph             --------------------------
	.section	.nv.callgraph,"",@"SHT_CUDA_CALLGRAPH"
	.align	4
	.sectionentsize	8
	.align		4
        /*0000*/ 	.word	0x00000000
	.align		4
        /*0004*/ 	.word	0xffffffff
	.align		4
        /*0008*/ 	.word	index@(_Z15printDictionaryP10Dictionaryii)
	.align		4
        /*000c*/ 	.word	index@(vprintf)
	.align		4
        /*0010*/ 	.word	0x00000000
	.align		4
        /*0014*/ 	.word	0xfffffffe
	.align		4
        /*0018*/ 	.word	0x00000000
	.align		4
        /*001c*/ 	.word	0xfffffffd
	.align		4
        /*0020*/ 	.word	0x00000000
	.align		4
        /*0024*/ 	.word	0xfffffffc


//--------------------- .nv.constant4             --------------------------
	.section	.nv.constant4,"a",@progbits
	.align	8
	.align		8
.nv.constant4:
        /*0000*/ 	.dword	_ZN34_INTERNAL_6abc5dea_4_k_cu_f235c2504cuda3std3__45__cpo5beginE
	.align		8
        /*0008*/ 	.dword	_ZN34_INTERNAL_6abc5dea_4_k_cu_f235c2504cuda3std3__45__cpo3endE
	.align		8
        /*0010*/ 	.dword	_ZN34_INTERNAL_6abc5dea_4_k_cu_f235c2504cuda3std3__45__cpo6cbeginE
	.align		8
        /*0018*/ 	.dword	_ZN34_INTERNAL_6abc5dea_4_k_cu_f235c2504cuda3std3__45__cpo4cendE
	.align		8
        /*0020*/ 	.dword	_ZN34_INTERNAL_6abc5dea_4_k_cu_f235c2504cuda3std3__45__cpo6rbeginE
	.align		8
        /*0028*/ 	.dword	_ZN34_INTERNAL_6abc5dea_4_k_cu_f235c2504cuda3std3__45__cpo4rendE
	.align		8
        /*0030*/ 	.dword	_ZN34_INTERNAL_6abc5dea_4_k_cu_f235c2504cuda3std3__45__cpo7crbeginE
	.align		8
        /*0038*/ 	.dword	_ZN34_INTERNAL_6abc5dea_4_k_cu_f235c2504cuda3std3__45__cpo5crendE
	.align		8
        /*0040*/ 	.dword	_ZN34_INTERNAL_6abc5dea_4_k_cu_f235c2504cuda3std3__436_GLOBAL__N__6abc5dea_4_k_cu_f235c2506ignoreE
	.align		8
        /*0048*/ 	.dword	_ZN34_INTERNAL_6abc5dea_4_k_cu_f235c2504cuda3std3__419piecewise_constructE
	.align		8
        /*0050*/ 	.dword	_ZN34_INTERNAL_6abc5dea_4_k_cu_f235c2504cuda3std3__48in_placeE
	.align		8
        /*0058*/ 	.dword	_ZN34_INTERNAL_6abc5dea_4_k_cu_f235c2504cuda3std3__420unreachable_sentinelE
	.align		8
        /*0060*/ 	.dword	_ZN34_INTERNAL_6abc5dea_4_k_cu_f235c2504cuda3std3__47nulloptE
	.align		8
        /*0068*/ 	.dword	_ZN34_INTERNAL_6abc5dea_4_k_cu_f235c2504cuda3std3__48unexpectE
	.align		8
        /*0070*/ 	.dword	_ZN34_INTERNAL_6abc5dea_4_k_cu_f235c2504cuda3std6ranges3__45__cpo4swapE
	.align		8
        /*0078*/ 	.dword	_ZN34_INTERNAL_6abc5dea_4_k_cu_f235c2504cuda3std6ranges3__45__cpo9iter_moveE
	.align		8
        /*0080*/ 	.dword	_ZN34_INTERNAL_6abc5dea_4_k_cu_f235c2504cuda3std6ranges3__45__cpo5beginE
	.align		8
        /*0088*/ 	.dword	_ZN34_INTERNAL_6abc5dea_4_k_cu_f235c2504cuda3std6ranges3__45__cpo3endE
	.align		8
        /*0090*/ 	.dword	_ZN34_INTERNAL_6abc5dea_4_k_cu_f235c2504cuda3std6ranges3__45__cpo6cbeginE
	.align		8
        /*0098*/ 	.dword	_ZN34_INTERNAL_6abc5dea_4_k_cu_f235c2504cuda3std6ranges3__45__cpo4cendE
	.align		8
        /*00a0*/ 	.dword	_ZN34_INTERNAL_6abc5dea_4_k_cu_f235c2504cuda3std6ranges3__45__cpo7advanceE
	.align		8
        /*00a8*/ 	.dword	_ZN34_INTERNAL_6abc5dea_4_k_cu_f235c2504cuda3std6ranges3__45__cpo9iter_swapE
	.align		8
        /*00b0*/ 	.dword	_ZN34_INTERNAL_6abc5dea_4_k_cu_f235c2504cuda3std6ranges3__45__cpo4nextE
	.align		8
        /*00b8*/ 	.dword	_ZN34_INTERNAL_6abc5dea_4_k_cu_f235c2504cuda3std6ranges3__45__cpo4prevE
	.align		8
        /*00c0*/ 	.dword	_ZN34_INTERNAL_6abc5dea_4_k_cu_f235c2504cuda3std6ranges3__45__cpo4dataE
	.align		8
        /*00c8*/ 	.dword	_ZN34_INTERNAL_6abc5dea_4_k_cu_f235c2504cuda3std6ranges3__45__cpo5cdataE
	.align		8
        /*00d0*/ 	.dword	_ZN34_INTERNAL_6abc5dea_4_k_cu_f235c2504cuda3std6ranges3__45__cpo4sizeE
	.align		8
        /*00d8*/ 	.dword	_ZN34_INTERNAL_6abc5dea_4_k_cu_f235c2504cuda3std6ranges3__45__cpo5ssizeE
	.align		8
        /*00e0*/ 	.dword	_ZN34_INTERNAL_6abc5dea_4_k_cu_f235c2504cuda3std6ranges3__45__cpo8distanceE
	.align		8
        /*00e8*/ 	.dword	_ZN34_INTERNAL_6abc5dea_4_k_cu_f235c2506thrust24THRUST_300001_SM_1000_NS8cuda_cub3parE
	.align		8
        /*00f0*/ 	.dword	_ZN34_INTERNAL_6abc5dea_4_k_cu_f235c2506thrust24THRUST_300001_SM_1000_NS8cuda_cub10par_nosyncE
	.align		8
        /*00f8*/ 	.dword	_ZN34_INTERNAL_6abc5dea_4_k_cu_f235c2506thrust24THRUST_300001_SM_1000_NS6system6detail10sequential3seqE
	.align		8
        /*0100*/ 	.dword	_ZN34_INTERNAL_6abc5dea_4_k_cu_f235c2506thrust24THRUST_300001_SM_1000_NS6system3cpp3parE
	.align		8
        /*0108*/ 	.dword	_ZN34_INTERNAL_6abc5dea_4_k_cu_f235c2506thrust24THRUST_300001_SM_1000_NS12placeholders2_1E
	.align		8
        /*0110*/ 	.dword	_ZN34_INTERNAL_6abc5dea_4_k_cu_f235c2506thrust24THRUST_300001_SM_1000_NS12placeholders2_2E
	.align		8
        /*0118*/ 	.dword	_ZN34_INTERNAL_6abc5dea_4_k_cu_f235c2506thrust24THRUST_300001_SM_1000_NS12placeholders2_3E
	.align		8
        /*0120*/ 	.dword	_ZN34_INTERNAL_6abc5dea_4_k_cu_f235c2506thrust24THRUST_300001_SM_1000_NS12placeholders2_4E
	.align		8
        /*0128*/ 	.dword	_ZN34_INTERNAL_6abc5dea_4_k_cu_f235c2506thrust24THRUST_300001_SM_1000_NS12placeholders2_5E
	.align		8
        /*0130*/ 	.dword	_ZN34_INTERNAL_6abc5dea_4_k_cu_f235c2506thrust24THRUST_300001_SM_1000_NS12placeholders2_6E
	.align		8
        /*0138*/ 	.dword	_ZN34_INTERNAL_6abc5dea_4_k_cu_f235c2506thrust24THRUST_300001_SM_1000_NS12placeholders2_7E
	.align		8
        /*0140*/ 	.dword	_ZN34_INTERNAL_6abc5dea_4_k_cu_f235c2506thrust24THRUST_300001_SM_1000_NS12placeholders2_8E
	.align		8
        /*0148*/ 	.dword	_ZN34_INTERNAL_6abc5dea_4_k_cu_f235c2506thrust24THRUST_300001_SM_1000_NS12placeholders2_9E
	.align		8
        /*0150*/ 	.dword	_ZN34_INTERNAL_6abc5dea_4_k_cu_f235c2506thrust24THRUST_300001_SM_1000_NS12placeholders3_10E
	.align		8
        /*0158*/ 	.dword	_ZN34_INTERNAL_6abc5dea_4_k_cu_f235c2506thrust24THRUST_300001_SM_1000_NS3seqE
	.align		8
        /*0160*/ 	.dword	_ZN34_INTERNAL_6abc5dea_4_k_cu_f235c2506thrust24THRUST_300001_SM_1000_NS6deviceE
	.align		8
        /*0168*/ 	.dword	$str
	.align		8
        /*0170*/ 	.dword	vprintf


//--------------------- .text._ZN3cub18CUB_300001_SM_10006detail11EmptyKernelIvEEvv --------------------------
	.section	.text._ZN3cub18CUB_300001_SM_10006detail11EmptyKernelIvEEvv,"ax",@progbits
	.align	128
        .global         _ZN3cub18CUB_300001_SM_10006detail11EmptyKernelIvEEvv
        .type           _ZN3cub18CUB_300001_SM_10006detail11EmptyKernelIvEEvv,@function
        .size           _ZN3cub18CUB_300001_SM_10006detail11EmptyKernelIvEEvv,(.L_x_42 - _ZN3cub18CUB_300001_SM_10006detail11EmptyKernelIvEEvv)
        .other          _ZN3cub18CUB_300001_SM_10006detail11EmptyKernelIvEEvv,@"STO_CUDA_ENTRY STV_DEFAULT"
_ZN3cub18CUB_300001_SM_10006detail11EmptyKernelIvEEvv:
.text._ZN3cub18CUB_300001_SM_10006detail11EmptyKernelIvEEvv:
[----:B------:R-:W-:Y:S01]  /*0000*/  LDC R1, c[0x0][0x37c] ;  /* 0x0000df00ff017b82 */ /* 0x000fe20000000800 */
[----:B------:R-:W-:Y:S05]  /*0010*/  EXIT ;  /* 0x000000000000794d */ /* 0x000fea0003800000 */
.L_x_0:
[----:B------:R-:W-:-:S00]  /*0020*/  BRA `(.L_x_0) ;  /* 0xfffffffc00fc7947 */ /* 0x000fc0000383ffff */
[----:B------:R-:W-:-:S00]  /*0030*/  NOP ;  /* 0x0000000000007918 */ /* 0x000fc00000000000 */
        /* <DEDUP_REMOVED lines=12> */
.L_x_42:


//--------------------- .text._Z14deleteElementsP10DictionaryPii --------------------------
	.section	.text._Z14deleteElementsP10DictionaryPii,"ax",@progbits
	.align	128
        .global         _Z14deleteElementsP10DictionaryPii
        .type           _Z14deleteElementsP10DictionaryPii,@function
        .size           _Z14deleteElementsP10DictionaryPii,(.L_x_43 - _Z14deleteElementsP10DictionaryPii)
        .other          _Z14deleteElementsP10DictionaryPii,@"STO_CUDA_ENTRY STV_DEFAULT"
_Z14deleteElementsP10DictionaryPii:
.text._Z14deleteElementsP10DictionaryPii:
[----:B------:R-:W-:Y:S01]  /*0000*/  LDC R1, c[0x0][0x37c] ;  /* 0x0000df00ff017b82 */ /* 0x000fe20000000800 */
[----:B------:R-:W0:Y:S07]  /*0010*/  S2R R0, SR_TID.X ;  /* 0x0000000000007919 */ /* 0x000e2e0000002100 */
[----:B------:R-:W0:Y:S01]  /*0020*/  S2UR UR4, SR_CTAID.X ;  /* 0x00000000000479c3 */ /* 0x000e220000002500 */
[----:B------:R-:W1:Y:S01]  /*0030*/  LDCU UR5, c[0x0][0x390] ;  /* 0x00007200ff0577ac */ /* 0x000e620008000800 */
[----:B------:R-:W-:Y:S06]  /*0040*/  BSSY.RECONVERGENT B0, `(.L_x_1) ;  /* 0x0000011000007945 */ /* 0x000fec0003800200 */
[----:B------:R-:W0:Y:S02]  /*0050*/  LDC R5, c[0x0][0x360] ;  /* 0x0000d800ff057b82 */ /* 0x000e240000000800 */
[----:B0-----:R-:W-:-:S05]  /*0060*/  IMAD R5, R5, UR4, R0 ;  /* 0x0000000405057c24 */ /* 0x001fca000f8e0200 */
[----:B-1----:R-:W-:-:S13]  /*0070*/  ISETP.GE.AND P0, PT, R5, UR5, PT ;  /* 0x0000000505007c0c */ /* 0x002fda000bf06270 */
[----:B------:R-:W-:Y:S05]  /*0080*/  @P0 BRA `(.L_x_2) ;  /* 0x0000000000300947 */ /* 0x000fea0003800000 */
[----:B------:R-:W0:Y:S01]  /*0090*/  LDC.64 R2, c[0x0][0x388] ;  /* 0x0000e200ff027b82 */ /* 0x000e220000000a00 */
[----:B------:R-:W1:Y:S01]  /*00a0*/  LDCU.64 UR4, c[0x0][0x358] ;  /* 0x00006b00ff0477ac */ /* 0x000e620008000a00 */
[----:B0-----:R-:W-:-:S06]  /*00b0*/  IMAD.WIDE R2, R5, 0x4, R2 ;  /* 0x0000000405027825 */ /* 0x001fcc00078e0202 */
[----:B-1----:R-:W2:Y:S01]  /*00c0*/  LDG.E R3, desc[UR4][R2.64] ;  /* 0x0000000402037981 */ /* 0x002ea2000c1e1900 */
[----:B------:R-:W-:Y:S01]  /*00d0*/  MOV R6, 0x24 ;  /* 0x0000002400067802 */ /* 0x000fe20000000f00 */
[----:B------:R-:W-:Y:S01]  /*00e0*/  HFMA2 R0, -RZ, RZ, 0, 7.331371307373046875e-06 ;  /* 0x0000007bff007431 */ /* 0x000fe200000001ff */
[----:B--2---:R-:W-:-:S13]  /*00f0*/  ISETP.NE.AND P0, PT, R3, -0x1, PT ;  /* 0xffffffff0300780c */ /* 0x004fda0003f05270 */
[----:B------:R-:W0:Y:S02]  /*0100*/  @P0 LDC.64 R4, c[0x0][0x380] ;  /* 0x0000e000ff040b82 */ /* 0x000e240000000a00 */
[----:B0-----:R-:W-:Y:S01]  /*0110*/  @P0 IMAD.WIDE R4, R3, 0x20, R4 ;  /* 0x0000002003040825 */ /* 0x001fe200078e0204 */
[----:B------:R-:W-:-:S04]  /*0120*/  @P0 PRMT R3, R6, 0x7610, R3 ;  /* 0x0000761006030816 */ /* 0x000fc80000000003 */
[----:B------:R0:W-:Y:S04]  /*0130*/  @P0 STG.E.U8 desc[UR4][R4.64], R0 ;  /* 0x0000000004000986 */ /* 0x0001e8000c101104 */
[----:B------:R0:W-:Y:S02]  /*0140*/  @P0 STG.E.U8 desc[UR4][R4.64+0x10], R3 ;  /* 0x0000100304000986 */ /* 0x0001e4000c101104 */
.L_x_2:
[----:B------:R-:W-:Y:S05]  /*0150*/  BSYNC.RECONVERGENT B0 ;  /* 0x0000000000007941 */ /* 0x000fea0003800200 */
.L_x_1:
[----:B------:R-:W-:Y:S06]  /*0160*/  BAR.SYNC.DEFER_BLOCKING 0x0 ;  /* 0x0000000000007b1d */ /* 0x000fec0000010000 */
[----:B------:R-:W-:Y:S05]  /*0170*/  EXIT ;  /* 0x000000000000794d */ /* 0x000fea0003800000 */
.L_x_3:
        /* <DEDUP_REMOVED lines=16> */
.L_x_43:


//--------------------- .text._Z14searchElementsP10DictionaryPiPPcii --------------------------
	.section	.text._Z14searchElementsP10DictionaryPiPPcii,"ax",@progbits
	.align	128
        .global         _Z14searchElementsP10DictionaryPiPPcii
        .type           _Z14searchElementsP10DictionaryPiPPcii,@function
        .size           _Z14searchElementsP10DictionaryPiPPcii,(.L_x_44 - _Z14searchElementsP10DictionaryPiPPcii)
        .other          _Z14searchElementsP10DictionaryPiPPcii,@"STO_CUDA_ENTRY STV_DEFAULT"
_Z14searchElementsP10DictionaryPiPPcii:
.text._Z14searchElementsP10DictionaryPiPPcii:
[----:B------:R-:W-:Y:S01]  /*0000*/  LDC R1, c[0x0][0x37c] ;  /* 0x0000df00ff017b82 */ /* 0x000fe20000000800 */
[----:B------:R-:W0:Y:S07]  /*0010*/  S2R R3, SR_TID.X ;  /* 0x0000000000037919 */ /* 0x000e2e0000002100 */
[----:B------:R-:W0:Y:S01]  /*0020*/  S2UR UR4, SR_CTAID.X ;  /* 0x00000000000479c3 */ /* 0x000e220000002500 */
[----:B------:R-:W1:Y:S01]  /*0030*/  LDCU UR8, c[0x0][0x398] ;  /* 0x00007300ff0877ac */ /* 0x000e620008000800 */
[----:B------:R-:W-:Y:S01]  /*0040*/  BSSY.RECONVERGENT B0, `(.L_x_4) ;  /* 0x000002e000007945 */ /* 0x000fe20003800200 */
[----:B------:R-:W2:Y:S05]  /*0050*/  LDCU.64 UR6, c[0x0][0x358] ;  /* 0x00006b00ff0677ac */ /* 0x000eaa0008000a00 */
[----:B------:R-:W0:Y:S08]  /*0060*/  LDC R4, c[0x0][0x360] ;  /* 0x0000d800ff047b82 */ /* 0x000e300000000800 */
[----:B------:R-:W3:Y:S08]  /*0070*/  S2UR UR5, SR_CgaCtaId ;  /* 0x00000000000579c3 */ /* 0x000ef00000008800 */
[----:B------:R-:W4:Y:S01]  /*0080*/  LDC R12, c[0x0][0x39c] ;  /* 0x0000e700ff0c7b82 */ /* 0x000f220000000800 */
[----:B0-----:R-:W-:Y:S01]  /*0090*/  IMAD R4, R4, UR4, R3 ;  /* 0x0000000404047c24 */ /* 0x001fe2000f8e0203 */
[----:B------:R-:W-:-:S04]  /*00a0*/  UMOV UR4, 0x400 ;  /* 0x0000040000047882 */ /* 0x000fc80000000000 */
[----:B-1----:R-:W-:Y:S01]  /*00b0*/  ISETP.GE.AND P0, PT, R4, UR8, PT ;  /* 0x0000000804007c0c */ /* 0x002fe2000bf06270 */
[----:B---3--:R-:W-:-:S06]  /*00c0*/  ULEA UR4, UR5, UR4, 0x18 ;  /* 0x0000000405047291 */ /* 0x008fcc000f8ec0ff */
[----:B------:R-:W-:-:S06]  /*00d0*/  LEA R0, R3, UR4, 0x4 ;  /* 0x0000000403007c11 */ /* 0x000fcc000f8e20ff */
[----:B--2-4-:R-:W-:Y:S05]  /*00e0*/  @P0 BRA `(.L_x_5) ;  /* 0x00000000008c0947 */ /* 0x014fea0003800000 */
[----:B------:R-:W0:Y:S02]  /*00f0*/  LDC.64 R2, c[0x0][0x390] ;  /* 0x0000e400ff027b82 */ /* 0x000e240000000a00 */
[----:B0-----:R-:W-:-:S06]  /*0100*/  IMAD.WIDE R2, R4, 0x8, R2 ;  /* 0x0000000804027825 */ /* 0x001fcc00078e0202 */
[----:B------:R-:W2:Y:S04]  /*0110*/  LDG.E.64 R2, desc[UR6][R2.64] ;  /* 0x0000000602027981 */ /* 0x000ea8000c1e1b00 */
[----:B--2---:R-:W2:Y:S04]  /*0120*/  LDG.E.U8 R5, desc[UR6][R2.64] ;  /* 0x0000000602057981 */ /* 0x004ea8000c1e1100 */
[----:B------:R-:W3:Y:S04]  /*0130*/  LDG.E.U8 R7, desc[UR6][R2.64+0x1] ;  /* 0x0000010602077981 */ /* 0x000ee8000c1e1100 */
[----:B------:R-:W4:Y:S04]  /*0140*/  LDG.E.U8 R9, desc[UR6][R2.64+0x2] ;  /* 0x0000020602097981 */ /* 0x000f28000c1e1100 */
[----:B------:R-:W5:Y:S04]  /*0150*/  LDG.E.U8 R11, desc[UR6][R2.64+0x3] ;  /* 0x00000306020b7981 */ /* 0x000f68000c1e1100 */
        /* <DEDUP_REMOVED lines=12> */
[----:B--2---:R0:W-:Y:S04]  /*0220*/  STS.U8 [R0], R5 ;  /* 0x0000000500007388 */ /* 0x0041e80000000000 */
[----:B---3--:R0:W-:Y:S04]  /*0230*/  STS.U8 [R0+0x1], R7 ;  /* 0x0000010700007388 */ /* 0x0081e80000000000 */
[----:B----4-:R0:W-:Y:S04]  /*0240*/  STS.U8 [R0+0x2], R9 ;  /* 0x0000020900007388 */ /* 0x0101e80000000000 */
[----:B-----5:R0:W-:Y:S04]  /*0250*/  STS.U8 [R0+0x3], R11 ;  /* 0x0000030b00007388 */ /* 0x0201e80000000000 */
[----:B------:R0:W-:Y:S04]  /*0260*/  STS.U8 [R0+0x4], R13 ;  /* 0x0000040d00007388 */ /* 0x0001e80000000000 */
        /* <DEDUP_REMOVED lines=10> */
[----:B------:R0:W-:Y:S02]  /*0310*/  STS.U8 [R0+0xf], R10 ;  /* 0x00000f0a00007388 */ /* 0x0001e40000000000 */
.L_x_5:
[----:B------:R-:W-:Y:S05]  /*0320*/  BSYNC.RECONVERGENT B0 ;  /* 0x0000000000007941 */ /* 0x000fea0003800200 */
.L_x_4:
[----:B------:R-:W-:Y:S01]  /*0330*/  BAR.SYNC.DEFER_BLOCKING 0x0 ;  /* 0x0000000000007b1d */ /* 0x000fe20000010000 */
[----:B------:R-:W-:-:S04]  /*0340*/  ISETP.GE.AND P0, PT, R12, 0x1, PT ;  /* 0x000000010c00780c */ /* 0x000fc80003f06270 */
[----:B------:R-:W-:Y:S01]  /*0350*/  ISETP.GE.OR P0, PT, R4, UR8, !P0 ;  /* 0x0000000804007c0c */ /* 0x000fe2000c706670 */
[----:B------:R-:W-:-:S12]  /*0360*/  BSSY.RECONVERGENT B0, `(.L_x_6) ;  /* 0x000001f000007945 */ /* 0x000fd80003800200 */
[----:B------:R-:W-:Y:S05]  /*0370*/  @P0 BRA `(.L_x_7) ;  /* 0x0000000000740947 */ /* 0x000fea0003800000 */
[----:B0-----:R0:W1:Y:S01]  /*0380*/  LDS.U8 R10, [R0] ;  /* 0x00000000000a7984 */ /* 0x0010620000000000 */
[----:B------:R-:W2:Y:S01]  /*0390*/  LDC.64 R2, c[0x0][0x388] ;  /* 0x0000e200ff027b82 */ /* 0x000ea20000000a00 */
[----:B------:R-:W-:Y:S02]  /*03a0*/  IMAD.MOV.U32 R9, RZ, RZ, RZ ;  /* 0x000000ffff097224 */ /* 0x000fe400078e00ff */
[----:B012---:R-:W-:-:S07]  /*03b0*/  IMAD.WIDE R2, R4, 0x4, R2 ;  /* 0x0000000404027825 */ /* 0x007fce00078e0202 */
.L_x_12:
[----:B------:R-:W-:Y:S01]  /*03c0*/  ISETP.NE.AND P0, PT, R10, RZ, PT ;  /* 0x000000ff0a00720c */ /* 0x000fe20003f05270 */
[----:B------:R-:W-:-:S12]  /*03d0*/  BSSY.RECONVERGENT B1, `(.L_x_8) ;  /* 0x0000013000017945 */ /* 0x000fd80003800200 */
[----:B------:R-:W-:Y:S05]  /*03e0*/  @!P0 BRA `(.L_x_9) ;  /* 0x0000000000408947 */ /* 0x000fea0003800000 */
[----:B------:R-:W0:Y:S01]  /*03f0*/  LDC.64 R4, c[0x0][0x380] ;  /* 0x0000e000ff047b82 */ /* 0x000e220000000a00 */
[----:B------:R-:W-:Y:S01]  /*0400*/  IMAD.MOV.U32 R11, RZ, RZ, RZ ;  /* 0x000000ffff0b7224 */ /* 0x000fe200078e00ff */
[----:B------:R-:W-:Y:S01]  /*0410*/  PRMT R8, R10, 0x7610, R8 ;  /* 0x000076100a087816 */ /* 0x000fe20000000008 */
[----:B0-----:R-:W-:-:S07]  /*0420*/  IMAD.WIDE.U32 R6, R9, 0x20, R4 ;  /* 0x0000002009067825 */ /* 0x001fce00078e0004 */
.L_x_11:
[----:B------:R-:W-:-:S05]  /*0430*/  IADD3 R4, P0, PT, R6, R11, RZ ;  /* 0x0000000b06047210 */ /* 0x000fca0007f1e0ff */
[----:B------:R-:W-:-:S05]  /*0440*/  IMAD.X R5, RZ, RZ, R7, P0 ;  /* 0x000000ffff057224 */ /* 0x000fca00000e0607 */
[----:B------:R-:W2:Y:S01]  /*0450*/  LDG.E.U8 R4, desc[UR6][R4.64] ;  /* 0x0000000604047981 */ /* 0x000ea2000c1e1100 */
[----:B------:R-:W-:-:S04]  /*0460*/  PRMT R13, R8, 0x9910, RZ ;  /* 0x00009910080d7816 */ /* 0x000fc800000000ff */
[----:B--2---:R-:W-:-:S13]  /*0470*/  ISETP.NE.AND P0, PT, R13, R4, PT ;  /* 0x000000040d00720c */ /* 0x004fda0003f05270 */
[----:B------:R-:W-:Y:S05]  /*0480*/  @P0 BRA `(.L_x_10) ;  /* 0x00000000001c0947 */ /* 0x000fea0003800000 */
[----:B------:R-:W-:Y:S02]  /*0490*/  IMAD.IADD R4, R0, 0x1, R11 ;  /* 0x0000000100047824 */ /* 0x000fe400078e020b */
[----:B------:R-:W-:-:S04]  /*04a0*/  VIADD R11, R11, 0x1 ;  /* 0x000000010b0b7836 */ /* 0x000fc80000000000 */
[----:B------:R-:W0:Y:S02]  /*04b0*/  LDS.U8 R4, [R4+0x1] ;  /* 0x0000010004047984 */ /* 0x000e240000000000 */
[C---:B0-----:R-:W-:Y:S02]  /*04c0*/  ISETP.NE.AND P0, PT, R4.reuse, RZ, PT ;  /* 0x000000ff0400720c */ /* 0x041fe40003f05270 */
[----:B------:R-:W-:-:S11]  /*04d0*/  PRMT R8, R4, 0x7610, R8 ;  /* 0x0000761004087816 */ /* 0x000fd60000000008 */
[----:B------:R-:W-:Y:S05]  /*04e0*/  @P0 BRA `(.L_x_11) ;  /* 0xfffffffc00d00947 */ /* 0x000fea000383ffff */
.L_x_9:
[----:B------:R0:W-:Y:S02]  /*04f0*/  STG.E desc[UR6][R2.64], R9 ;  /* 0x0000000902007986 */ /* 0x0001e4000c101906 */
.L_x_10:
[----:B------:R-:W-:Y:S05]  /*0500*/  BSYNC.RECONVERGENT B1 ;  /* 0x0000000000017941 */ /* 0x000fea0003800200 */
.L_x_8:
[----:B------:R-:W1:Y:S01]  /*0510*/  LDCU UR4, c[0x0][0x39c] ;  /* 0x00007380ff0477ac */ /* 0x000e620008000800 */
[----:B0-----:R-:W-:-:S05]  /*0520*/  VIADD R9, R9, 0x1 ;  /* 0x0000000109097836 */ /* 0x001fca0000000000 */
[----:B-1----:R-:W-:-:S13]  /*0530*/  ISETP.NE.AND P0, PT, R9, UR4, PT ;  /* 0x0000000409007c0c */ /* 0x002fda000bf05270 */
[----:B------:R-:W-:Y:S05]  /*0540*/  @P0 BRA `(.L_x_12) ;  /* 0xfffffffc009c0947 */ /* 0x000fea000383ffff */
.L_x_7:
[----:B------:R-:W-:Y:S05]  /*0550*/  BSYNC.RECONVERGENT B0 ;  /* 0x0000000000007941 */ /* 0x000fea0003800200 */
.L_x_6:
[----:B------:R-:W-:Y:S06]  /*0560*/  BAR.SYNC.DEFER_BLOCKING 0x0 ;  /* 0x0000000000007b1d */ /* 0x000fec0000010000 */
[----:B------:R-:W-:Y:S05]  /*0570*/  EXIT ;  /* 0x000000000000794d */ /* 0x000fea0003800000 */
.L_x_13:
        /* <DEDUP_REMOVED lines=16> */
.L_x_44:


//--------------------- .text._Z9copyongpuP10DictionaryS0_i --------------------------
	.section	.text._Z9copyongpuP10DictionaryS0_i,"ax",@progbits
	.align	128
        .global         _Z9copyongpuP10DictionaryS0_i
        .type           _Z9copyongpuP10DictionaryS0_i,@function
        .size           _Z9copyongpuP10DictionaryS0_i,(.L_x_45 - _Z9copyongpuP10DictionaryS0_i)
        .other          _Z9copyongpuP10DictionaryS0_i,@"STO_CUDA_ENTRY STV_DEFAULT"
_Z9copyongpuP10DictionaryS0_i:
.text._Z9copyongpuP10DictionaryS0_i:
        /* <DEDUP_REMOVED lines=10> */
[----:B------:R-:W1:Y:S07]  /*00a0*/  LDCU.64 UR4, c[0x0][0x358] ;  /* 0x00006b00ff0477ac */ /* 0x000e6e0008000a00 */
[----:B------:R-:W2:Y:S01]  /*00b0*/  LDC.64 R4, c[0x0][0x380] ;  /* 0x0000e000ff047b82 */ /* 0x000ea20000000a00 */
[----:B0-----:R-:W-:-:S05]  /*00c0*/  IMAD.WIDE R2, R7, 0x20, R2 ;  /* 0x0000002007027825 */ /* 0x001fca00078e0202 */
[----:B-1----:R-:W3:Y:S01]  /*00d0*/  LDG.E.U8 R9, desc[UR4][R2.64] ;  /* 0x0000000402097981 */ /* 0x002ee2000c1e1100 */
[----:B--2---:R-:W-:-:S05]  /*00e0*/  IMAD.WIDE R4, R7, 0x20, R4 ;  /* 0x0000002007047825 */ /* 0x004fca00078e0204 */
[----:B---3--:R0:W-:Y:S04]  /*00f0*/  STG.E.U8 desc[UR4][R4.64], R9 ;  /* 0x0000000904007986 */ /* 0x0081e8000c101104 */
[----:B------:R-:W2:Y:S04]  /*0100*/  LDG.E.U8 R7, desc[UR4][R2.64+0x10] ;  /* 0x0000100402077981 */ /* 0x000ea8000c1e1100 */
[----:B--2---:R1:W-:Y:S04]  /*0110*/  STG.E.U8 desc[UR4][R4.64+0x10], R7 ;  /* 0x0000100704007986 */ /* 0x0043e8000c101104 */
[----:B------:R-:W2:Y:S04]  /*0120*/  LDG.E.U8 R11, desc[UR4][R2.64+0x1] ;  /* 0x00000104020b7981 */ /* 0x000ea8000c1e1100 */
[----:B--2---:R2:W-:Y:S04]  /*0130*/  STG.E.U8 desc[UR4][R4.64+0x1], R11 ;  /* 0x0000010b04007986 */ /* 0x0045e8000c101104 */
[----:B------:R-:W3:Y:S04]  /*0140*/  LDG.E.U8 R13, desc[UR4][R2.64+0x11] ;  /* 0x00001104020d7981 */ /* 0x000ee8000c1e1100 */
[----:B---3--:R3:W-:Y:S04]  /*0150*/  STG.E.U8 desc[UR4][R4.64+0x11], R13 ;  /* 0x0000110d04007986 */ /* 0x0087e8000c101104 */
[----:B------:R-:W4:Y:S04]  /*0160*/  LDG.E.U8 R15, desc[UR4][R2.64+0x2] ;  /* 0x00000204020f7981 */ /* 0x000f28000c1e1100 */
[----:B----4-:R4:W-:Y:S04]  /*0170*/  STG.E.U8 desc[UR4][R4.64+0x2], R15 ;  /* 0x0000020f04007986 */ /* 0x0109e8000c101104 */
[----:B------:R-:W5:Y:S04]  /*0180*/  LDG.E.U8 R17, desc[UR4][R2.64+0x12] ;  /* 0x0000120402117981 */ /* 0x000f68000c1e1100 */
[----:B-----5:R5:W-:Y:S04]  /*0190*/  STG.E.U8 desc[UR4][R4.64+0x12], R17 ;  /* 0x0000121104007986 */ /* 0x020be8000c101104 */
[----:B0-----:R-:W2:Y:S04]  /*01a0*/  LDG.E.U8 R9, desc[UR4][R2.64+0x3] ;  /* 0x0000030402097981 */ /* 0x001ea8000c1e1100 */
[----:B--2---:R0:W-:Y:S04]  /*01b0*/  STG.E.U8 desc[UR4][R4.64+0x3], R9 ;  /* 0x0000030904007986 */ /* 0x0041e8000c101104 */
[----:B-1----:R-:W2:Y:S04]  /*01c0*/  LDG.E.U8 R7, desc[UR4][R2.64+0x13] ;  /* 0x0000130402077981 */ /* 0x002ea8000c1e1100 */
[----:B--2---:R1:W-:Y:S04]  /*01d0*/  STG.E.U8 desc[UR4][R4.64+0x13], R7 ;  /* 0x0000130704007986 */ /* 0x0043e8000c101104 */
[----:B------:R-:W2:Y:S04]  /*01e0*/  LDG.E.U8 R11, desc[UR4][R2.64+0x4] ;  /* 0x00000404020b7981 */ /* 0x000ea8000c1e1100 */
[----:B--2---:R2:W-:Y:S04]  /*01f0*/  STG.E.U8 desc[UR4][R4.64+0x4], R11 ;  /* 0x0000040b04007986 */ /* 0x0045e8000c101104 */
[----:B---3--:R-:W3:Y:S04]  /*0200*/  LDG.E.U8 R13, desc[UR4][R2.64+0x14] ;  /* 0x00001404020d7981 */ /* 0x008ee8000c1e1100 */
[----:B---3--:R3:W-:Y:S04]  /*0210*/  STG.E.U8 desc[UR4][R4.64+0x14], R13 ;  /* 0x0000140d04007986 */ /* 0x0087e8000c101104 */
[----:B----4-:R-:W4:Y:S04]  /*0220*/  LDG.E.U8 R15, desc[UR4][R2.64+0x5] ;  /* 0x00000504020f7981 */ /* 0x010f28000c1e1100 */
[----:B----4-:R4:W-:Y:S04]  /*0230*/  STG.E.U8 desc[UR4][R4.64+0x5], R15 ;  /* 0x0000050f04007986 */ /* 0x0109e8000c101104 */
[----:B-----5:R-:W5:Y:S04]  /*0240*/  LDG.E.U8 R17, desc[UR4][R2.64+0x15] ;  /* 0x0000150402117981 */ /* 0x020f68000c1e1100 */
        /* <DEDUP_REMOVED lines=33> */
[----:B----4-:R-:W3:Y:S04]  /*0460*/  LDG.E.U8 R15, desc[UR4][R2.64+0xe] ;  /* 0x00000e04020f7981 */ /* 0x010ee8000c1e1100 */
[----:B---3--:R2:W-:Y:S04]  /*0470*/  STG.E.U8 desc[UR4][R4.64+0xe], R15 ;  /* 0x00000e0f04007986 */ /* 0x0085e8000c101104 */
[----:B-----5:R-:W3:Y:S04]  /*0480*/  LDG.E.U8 R17, desc[UR4][R2.64+0x1e] ;  /* 0x00001e0402117981 */ /* 0x020ee8000c1e1100 */
[----:B---3--:R2:W-:Y:S04]  /*0490*/  STG.E.U8 desc[UR4][R4.64+0x1e], R17 ;  /* 0x00001e1104007986 */ /* 0x0085e8000c101104 */
[----:B0-----:R-:W3:Y:S04]  /*04a0*/  LDG.E.U8 R9, desc[UR4][R2.64+0xf] ;  /* 0x00000f0402097981 */ /* 0x001ee8000c1e1100 */
[----:B---3--:R2:W-:Y:S04]  /*04b0*/  STG.E.U8 desc[UR4][R4.64+0xf], R9 ;  /* 0x00000f0904007986 */ /* 0x0085e8000c101104 */
[----:B-1----:R-:W3:Y:S04]  /*04c0*/  LDG.E.U8 R7, desc[UR4][R2.64+0x1f] ;  /* 0x00001f0402077981 */ /* 0x002ee8000c1e1100 */
[----:B---3--:R2:W-:Y:S02]  /*04d0*/  STG.E.U8 desc[UR4][R4.64+0x1f], R7 ;  /* 0x00001f0704007986 */ /* 0x0085e4000c101104 */
.L_x_15:
[----:B------:R-:W-:Y:S05]  /*04e0*/  BSYNC.RECONVERGENT B0 ;  /* 0x0000000000007941 */ /* 0x000fea0003800200 */
.L_x_14:
[----:B------:R-:W-:Y:S06]  /*04f0*/  BAR.SYNC.DEFER_BLOCKING 0x0 ;  /* 0x0000000000007b1d */ /* 0x000fec0000010000 */
[----:B------:R-:W-:Y:S05]  /*0500*/  EXIT ;  /* 0x000000000000794d */ /* 0x000fea0003800000 */
.L_x_16:
        /* <DEDUP_REMOVED lines=15> */
.L_x_45:


//--------------------- .text._Z15printDictionaryP10Dictionaryii --------------------------
	.section	.text._Z15printDictionaryP10Dictionaryii,"ax",@progbits
	.align	128
        .global         _Z15printDictionaryP10Dictionaryii
        .type           _Z15printDictionaryP10Dictionaryii,@function
        .size           _Z15printDictionaryP10Dictionaryii,(.L_x_46 - _Z15printDictionaryP10Dictionaryii)
        .other          _Z15printDictionaryP10Dictionaryii,@"STO_CUDA_ENTRY STV_DEFAULT"
_Z15printDictionaryP10Dictionaryii:
.text._Z15printDictionaryP10Dictionaryii:
[----:B------:R-:W0:Y:S08]  /*0000*/  LDC R1, c[0x0][0x37c] ;  /* 0x0000df00ff017b82 */ /* 0x000e300000000800 */
[----:B------:R-:W1:Y:S01]  /*0010*/  LDC.64 R2, c[0x0][0x388] ;  /* 0x0000e200ff027b82 */ /* 0x000e620000000a00 */
[----:B------:R-:W2:Y:S01]  /*0020*/  LDCU UR4, c[0x0][0x2f8] ;  /* 0x00005f00ff0477ac */ /* 0x000ea20008000800 */
[----:B0-----:R-:W-:Y:S01]  /*0030*/  VIADD R1, R1, 0xfffffff0 ;  /* 0xfffffff001017836 */ /* 0x001fe20000000000 */
[----:B------:R-:W0:Y:S04]  /*0040*/  LDCU UR5, c[0x0][0x2fc] ;  /* 0x00005f80ff0577ac */ /* 0x000e280008000800 */
[----:B--2---:R-:W-:-:S02]  /*0050*/  IADD3 R22, P1, PT, R1, UR4, RZ ;  /* 0x0000000401167c10 */ /* 0x004fc4000ff3e0ff */
[----:B-1----:R-:W-:-:S13]  /*0060*/  ISETP.GE.AND P0, PT, R3, R2, PT ;  /* 0x000000020300720c */ /* 0x002fda0003f06270 */
[----:B0-----:R-:W-:Y:S05]  /*0070*/  @!P0 EXIT ;  /* 0x000000000000894d */ /* 0x001fea0003800000 */
[----:B------:R-:W0:Y:S01]  /*0080*/  LDCU UR4, c[0x0][0x388] ;  /* 0x00007100ff0477ac */ /* 0x000e220008000800 */
[----:B------:R-:W-:Y:S02]  /*0090*/  IMAD.IADD R23, R3, 0x1, -R2 ;  /* 0x0000000103177824 */ /* 0x000fe400078e0a02 */
[----:B------:R-:W-:-:S03]  /*00a0*/  IMAD.X R2, RZ, RZ, UR5, P1 ;  /* 0x00000005ff027e24 */ /* 0x000fc600088e06ff */
[C---:B------:R-:W-:Y:S01]  /*00b0*/  ISETP.GE.U32.AND P0, PT, R23.reuse, 0x7, PT ;  /* 0x000000071700780c */ /* 0x040fe20003f06070 */
[----:B------:R-:W-:-:S05]  /*00c0*/  VIADD R23, R23, 0x1 ;  /* 0x0000000117177836 */ /* 0x000fca0000000000 */
[----:B------:R-:W-:Y:S02]  /*00d0*/  LOP3.LUT R26, R23, 0x7, RZ, 0xc0, !PT ;  /* 0x00000007171a7812 */ /* 0x000fe400078ec0ff */
[----:B0-----:R-:W-:-:S05]  /*00e0*/  MOV R24, UR4 ;  /* 0x0000000400187c02 */ /* 0x001fca0008000f00 */
[----:B------:R-:W-:Y:S05]  /*00f0*/  @!P0 BRA `(.L_x_17) ;  /* 0x0000000400cc8947 */ /* 0x000fea0003800000 */
[----:B------:R-:W-:Y:S01]  /*0100*/  LOP3.LUT R25, R23, 0xfffffff8, RZ, 0xc0, !PT ;  /* 0xfffffff817197812 */ /* 0x000fe200078ec0ff */
[----:B------:R-:W-:Y:S04]  /*0110*/  BSSY.RECONVERGENT B6, `(.L_x_17) ;  /* 0x0000071000067945 */ /* 0x000fe80003800200 */
[----:B------:R-:W-:-:S07]  /*0120*/  IMAD.MOV R25, RZ, RZ, -R25 ;  /* 0x000000ffff197224 */ /* 0x000fce00078e0a19 */
.L_x_26:
[----:B------:R-:W0:Y:S01]  /*0130*/  LDC.64 R16, c[0x0][0x380] ;  /* 0x0000e000ff107b82 */ /* 0x000e220000000a00 */
[----:B------:R-:W-:Y:S01]  /*0140*/  MOV R27, 0x170 ;  /* 0x00000170001b7802 */ /* 0x000fe20000000f00 */
[----:B------:R-:W1:Y:S01]  /*0150*/  LDCU.64 UR4, c[0x4][0x168] ;  /* 0x01002d00ff0477ac */ /* 0x000e620008000a00 */
[----:B------:R-:W-:Y:S02]  /*0160*/  VIADD R25, R25, 0x8 ;  /* 0x0000000819197836 */ /* 0x000fe40000000000 */
[----:B------:R-:W-:Y:S02]  /*0170*/  IMAD.MOV.U32 R6, RZ, RZ, R22 ;  /* 0x000000ffff067224 */ /* 0x000fe400078e0016 */
[----:B------:R-:W-:Y:S01]  /*0180*/  IMAD.MOV.U32 R7, RZ, RZ, R2 ;  /* 0x000000ffff077224 */ /* 0x000fe200078e0002 */
[----:B------:R2:W3:Y:S01]  /*0190*/  LDC.64 R8, c[0x4][R27] ;  /* 0x010000001b087b82 */ /* 0x0004e20000000a00 */
[----:B-1----:R-:W-:Y:S01]  /*01a0*/  IMAD.U32 R4, RZ, RZ, UR4 ;  /* 0x00000004ff047e24 */ /* 0x002fe2000f8e00ff */
[----:B------:R-:W-:Y:S01]  /*01b0*/  MOV R5, UR5 ;  /* 0x0000000500057c02 */ /* 0x000fe20008000f00 */
[----:B0-----:R-:W-:-:S03]  /*01c0*/  IMAD.WIDE R16, R24, 0x20, R16 ;  /* 0x0000002018107825 */ /* 0x001fc600078e0210 */
[----:B------:R-:W-:-:S05]  /*01d0*/  IADD3 R18, P0, PT, R16, 0x10, RZ ;  /* 0x0000001010127810 */ /* 0x000fca0007f1e0ff */
[----:B------:R-:W-:Y:S01]  /*01e0*/  IMAD.X R19, RZ, RZ, R17, P0 ;  /* 0x000000ffff137224 */ /* 0x000fe200000e0611 */
[----:B------:R-:W-:-:S04]  /*01f0*/  ISETP.NE.AND P0, PT, R25, RZ, PT ;  /* 0x000000ff1900720c */ /* 0x000fc80003f05270 */
[----:B------:R0:W-:Y:S02]  /*0200*/  STL.128 [R1], R16 ;  /* 0x0000001001007387 */ /* 0x0001e40000100c00 */
[----:B0-23--:R-:W-:-:S07]  /*0210*/  P2R R18, PR, RZ, 0x1 ;  /* 0x00000001ff127803 */ /* 0x00dfce0000000000 */
[----:B------:R-:W-:-:S07]  /*0220*/  LEPC R20, `(.L_x_18) ;  /* 0x000000001014794e */ /* 0x000fce0000000000 */
[----:B------:R-:W-:Y:S05]  /*0230*/  CALL.ABS.NOINC R8 ;  /* 0x0000000008007343 */ /* 0x000fea0003c00000 */
.L_x_18:
[C---:B------:R-:W-:Y:S01]  /*0240*/  IADD3 R8, P0, PT, R16.reuse, 0x20, RZ ;  /* 0x0000002010087810 */ /* 0x040fe20007f1e0ff */
[----:B------:R0:W1:Y:S01]  /*0250*/  LDC.64 R12, c[0x4][R27] ;  /* 0x010000001b0c7b82 */ /* 0x0000620000000a00 */
[----:B------:R-:W-:Y:S01]  /*0260*/  IADD3 R10, P1, PT, R16, 0x30, RZ ;  /* 0x00000030100a7810 */ /* 0x000fe20007f3e0ff */
[----:B------:R-:W2:Y:S01]  /*0270*/  LDCU.64 UR4, c[0x4][0x168] ;  /* 0x01002d00ff0477ac */ /* 0x000ea20008000a00 */
[----:B------:R-:W-:Y:S02]  /*0280*/  IMAD.MOV.U32 R6, RZ, RZ, R22 ;  /* 0x000000ffff067224 */ /* 0x000fe400078e0016 */
[--C-:B------:R-:W-:Y:S02]  /*0290*/  IMAD.X R9, RZ, RZ, R17.reuse, P0 ;  /* 0x000000ffff097224 */ /* 0x100fe400000e0611 */
[----:B------:R-:W-:Y:S02]  /*02a0*/  IMAD.X R11, RZ, RZ, R17, P1 ;  /* 0x000000ffff0b7224 */ /* 0x000fe400008e0611 */
[----:B------:R-:W-:-:S03]  /*02b0*/  IMAD.MOV.U32 R7, RZ, RZ, R2 ;  /* 0x000000ffff077224 */ /* 0x000fc600078e0002 */
[----:B------:R0:W-:Y:S01]  /*02c0*/  STL.128 [R1], R8 ;  /* 0x0000000801007387 */ /* 0x0001e20000100c00 */
[----:B--2---:R-:W-:Y:S01]  /*02d0*/  MOV R4, UR4 ;  /* 0x0000000400047c02 */ /* 0x004fe20008000f00 */
[----:B------:R-:W-:-:S07]  /*02e0*/  IMAD.U32 R5, RZ, RZ, UR5 ;  /* 0x00000005ff057e24 */ /* 0x000fce000f8e00ff */
[----:B------:R-:W-:-:S07]  /*02f0*/  LEPC R20, `(.L_x_19) ;  /* 0x000000001014794e */ /* 0x000fce0000000000 */
[----:B01----:R-:W-:Y:S05]  /*0300*/  CALL.ABS.NOINC R12 ;  /* 0x000000000c007343 */ /* 0x003fea0003c00000 */
.L_x_19:
[C---:B------:R-:W-:Y:S01]  /*0310*/  IADD3 R8, P0, PT, R16.reuse, 0x40, RZ ;  /* 0x0000004010087810 */ /* 0x040fe20007f1e0ff */
[----:B------:R0:W1:Y:S01]  /*0320*/  LDC.64 R12, c[0x4][R27] ;  /* 0x010000001b0c7b82 */ /* 0x0000620000000a00 */
[----:B------:R-:W-:Y:S01]  /*0330*/  IADD3 R10, P1, PT, R16, 0x50, RZ ;  /* 0x00000050100a7810 */ /* 0x000fe20007f3e0ff */
[----:B------:R-:W2:Y:S01]  /*0340*/  LDCU.64 UR4, c[0x4][0x168] ;  /* 0x01002d00ff0477ac */ /* 0x000ea20008000a00 */
[----:B------:R-:W-:Y:S02]  /*0350*/  IMAD.MOV.U32 R6, RZ, RZ, R22 ;  /* 0x000000ffff067224 */ /* 0x000fe400078e0016 */
[----:B------:R-:W-:Y:S01]  /*0360*/  IMAD.X R9, RZ, RZ, R17, P0 ;  /* 0x000000ffff097224 */ /* 0x000fe200000e0611 */
[----:B------:R-:W-:Y:S01]  /*0370*/  IADD3.X R11, PT, PT, RZ, R17, RZ, P1, !PT ;  /* 0x00000011ff0b7210 */ /* 0x000fe20000ffe4ff */
[----:B------:R-:W-:-:S04]  /*0380*/  IMAD.MOV.U32 R7, RZ, RZ, R2 ;  /* 0x000000ffff077224 */ /* 0x000fc800078e0002 */
[----:B------:R0:W-:Y:S01]  /*0390*/  STL.128 [R1], R8 ;  /* 0x0000000801007387 */ /* 0x0001e20000100c00 */
[----:B--2---:R-:W-:Y:S02]  /*03a0*/  IMAD.U32 R4, RZ, RZ, UR4 ;  /* 0x00000004ff047e24 */ /* 0x004fe4000f8e00ff */
[----:B------:R-:W-:-:S07]  /*03b0*/  IMAD.U32 R5, RZ, RZ, UR5 ;  /* 0x00000005ff057e24 */ /* 0x000fce000f8e00ff */
[----:B------:R-:W-:-:S07]  /*03c0*/  LEPC R20, `(.L_x_20) ;  /* 0x000000001014794e */ /* 0x000fce0000000000 */
[----:B01----:R-:W-:Y:S05]  /*03d0*/  CALL.ABS.NOINC R12 ;  /* 0x000000000c007343 */ /* 0x003fea0003c00000 */
.L_x_20:
[C---:B------:R-:W-:Y:S01]  /*03e0*/  IADD3 R10, P1, PT, R16.reuse, 0x70, RZ ;  /* 0x00000070100a7810 */ /* 0x040fe20007f3e0ff */
[----:B------:R0:W1:Y:S01]  /*03f0*/  LDC.64 R12, c[0x4][R27] ;  /* 0x010000001b0c7b82 */ /* 0x0000620000000a00 */
[----:B------:R-:W-:Y:S01]  /*0400*/  IADD3 R8, P0, PT, R16, 0x60, RZ ;  /* 0x0000006010087810 */ /* 0x000fe20007f1e0ff */
[----:B------:R-:W2:Y:S01]  /*0410*/  LDCU.64 UR4, c[0x4][0x168] ;  /* 0x01002d00ff0477ac */ /* 0x000ea20008000a00 */
[----:B------:R-:W-:Y:S01]  /*0420*/  IMAD.MOV.U32 R6, RZ, RZ, R22 ;  /* 0x000000ffff067224 */ /* 0x000fe200078e0016 */
[----:B------:R-:W-:Y:S01]  /*0430*/  MOV R7, R2 ;  /* 0x0000000200077202 */ /* 0x000fe20000000f00 */
[----:B------:R-:W-:Y:S01]  /*0440*/  IMAD.X R11, RZ, RZ, R17, P1 ;  /* 0x000000ffff0b7224 */ /* 0x000fe200008e0611 */
[----:B------:R-:W-:-:S05]  /*0450*/  IADD3.X R9, PT, PT, RZ, R17, RZ, P0, !PT ;  /* 0x00000011ff097210 */ /* 0x000fca00007fe4ff */
[----:B------:R0:W-:Y:S01]  /*0460*/  STL.128 [R1], R8 ;  /* 0x0000000801007387 */ /* 0x0001e20000100c00 */
[----:B--2---:R-:W-:Y:S02]  /*0470*/  IMAD.U32 R4, RZ, RZ, UR4 ;  /* 0x00000004ff047e24 */ /* 0x004fe4000f8e00ff */
[----:B------:R-:W-:-:S07]  /*0480*/  IMAD.U32 R5, RZ, RZ, UR5 ;  /* 0x00000005ff057e24 */ /* 0x000fce000f8e00ff */
[----:B------:R-:W-:-:S07]  /*0490*/  LEPC R20, `(.L_x_21) ;  /* 0x000000001014794e */ /* 0x000fce0000000000 */
[----:B01----:R-:W-:Y:S05]  /*04a0*/  CALL.ABS.NOINC R12 ;  /* 0x000000000c007343 */ /* 0x003fea0003c00000 */
.L_x_21:
[C---:B------:R-:W-:Y:S01]  /*04b0*/  IADD3 R8, P0, PT, R16.reuse, 0x80, RZ ;  /* 0x0000008010087810 */ /* 0x040fe20007f1e0ff */
[----:B------:R0:W1:Y:S01]  /*04c0*/  LDC.64 R12, c[0x4][R27] ;  /* 0x010000001b0c7b82 */ /* 0x0000620000000a00 */
[----:B------:R-:W-:Y:S01]  /*04d0*/  IADD3 R10, P1, PT, R16, 0x90, RZ ;  /* 0x00000090100a7810 */ /* 0x000fe20007f3e0ff */
[----:B------:R-:W2:Y:S01]  /*04e0*/  LDCU.64 UR4, c[0x4][0x168] ;  /* 0x01002d00ff0477ac */ /* 0x000ea20008000a00 */
[----:B------:R-:W-:Y:S01]  /*04f0*/  MOV R6, R22 ;  /* 0x0000001600067202 */ /* 0x000fe20000000f00 */
[--C-:B------:R-:W-:Y:S02]  /*0500*/  IMAD.X R9, RZ, RZ, R17.reuse, P0 ;  /* 0x000000ffff097224 */ /* 0x100fe400000e0611 */
[----:B------:R-:W-:Y:S02]  /*0510*/  IMAD.X R11, RZ, RZ, R17, P1 ;  /* 0x000000ffff0b7224 */ /* 0x000fe400008e0611 */
[----:B------:R-:W-:-:S03]  /*0520*/  IMAD.MOV.U32 R7, RZ, RZ, R2 ;  /* 0x000000ffff077224 */ /* 0x000fc600078e0002 */
[----:B------:R0:W-:Y:S01]  /*0530*/  STL.128 [R1], R8 ;  /* 0x0000000801007387 */ /* 0x0001e20000100c00 */
[----:B--2---:R-:W-:Y:S02]  /*0540*/  IMAD.U32 R4, RZ, RZ, UR4 ;  /* 0x00000004ff047e24 */ /* 0x004fe4000f8e00ff */
[----:B------:R-:W-:-:S07]  /*0550*/  IMAD.U32 R5, RZ, RZ, UR5 ;  /* 0x00000005ff057e24 */ /* 0x000fce000f8e00ff */
[----:B------:R-:W-:-:S07]  /*0560*/  LEPC R20, `(.L_x_22) ;  /* 0x000000001014794e */ /* 0x000fce0000000000 */
[----:B01----:R-:W-:Y:S05]  /*0570*/  CALL.ABS.NOINC R12 ;  /* 0x000000000c007343 */ /* 0x003fea0003c00000 */
.L_x_22:
        /* <DEDUP_REMOVED lines=9> */
[----:B--2---:R-:W-:Y:S01]  /*0610*/  IMAD.U32 R4, RZ, RZ, UR4 ;  /* 0x00000004ff047e24 */ /* 0x004fe2000f8e00ff */
[----:B------:R-:W-:-:S07]  /*0620*/  MOV R5, UR5 ;  /* 0x0000000500057c02 */ /* 0x000fce0008000f00 */
[----:B------:R-:W-:-:S07]  /*0630*/  LEPC R20, `(.L_x_23) ;  /* 0x000000001014794e */ /* 0x000fce0000000000 */
[----:B01----:R-:W-:Y:S05]  /*0640*/  CALL.ABS.NOINC R12 ;  /* 0x000000000c007343 */ /* 0x003fea0003c00000 */
.L_x_23:
        /* <DEDUP_REMOVED lines=13> */
.L_x_24:
        /* <DEDUP_REMOVED lines=13> */
.L_x_25:
[----:B------:R-:W-:Y:S01]  /*07f0*/  ISETP.NE.AND P6, PT, R18, RZ, PT ;  /* 0x000000ff1200720c */ /* 0x000fe20003fc5270 */
[----:B------:R-:W-:-:S12]  /*0800*/  VIADD R24, R24, 0x8 ;  /* 0x0000000818187836 */ /* 0x000fd80000000000 */
[----:B------:R-:W-:Y:S05]  /*0810*/  @P6 BRA `(.L_x_26) ;  /* 0xfffffff800446947 */ /* 0x000fea000383ffff */
[----:B------:R-:W-:Y:S05]  /*0820*/  BSYNC.RECONVERGENT B6 ;  /* 0x0000000000067941 */ /* 0x000fea0003800200 */
.L_x_17:
[----:B------:R-:W-:-:S13]  /*0830*/  ISETP.NE.AND P0, PT, R26, RZ, PT ;  /* 0x000000ff1a00720c */ /* 0x000fda0003f05270 */
[----:B------:R-:W-:Y:S05]  /*0840*/  @!P0 EXIT ;  /* 0x000000000000894d */ /* 0x000fea0003800000 */
[----:B------:R-:W-:Y:S02]  /*0850*/  ISETP.GE.U32.AND P0, PT, R26, 0x4, PT ;  /* 0x000000041a00780c */ /* 0x000fe40003f06070 */
[----:B------:R-:W-:-:S11]  /*0860*/  LOP3.LUT R26, R23, 0x3, RZ, 0xc0, !PT ;  /* 0x00000003171a7812 */ /* 0x000fd600078ec0ff */
[----:B------:R-:W-:Y:S05]  /*0870*/  @!P0 BRA `(.L_x_27) ;  /* 0x0000000000d88947 */ /* 0x000fea0003800000 */
[----:B------:R-:W0:Y:S01]  /*0880*/  LDC.64 R16, c[0x0][0x380] ;  /* 0x0000e000ff107b82 */ /* 0x000e220000000a00 */
[----:B------:R-:W-:Y:S01]  /*0890*/  MOV R25, 0x170 ;  /* 0x0000017000197802 */ /* 0x000fe20000000f00 */
[----:B------:R-:W1:Y:S01]  /*08a0*/  LDCU.64 UR4, c[0x4][0x168] ;  /* 0x01002d00ff0477ac */ /* 0x000e620008000a00 */
[----:B------:R-:W-:Y:S02]  /*08b0*/  IMAD.MOV.U32 R6, RZ, RZ, R22 ;  /* 0x000000ffff067224 */ /* 0x000fe400078e0016 */
[----:B------:R-:W-:-:S03]  /*08c0*/  IMAD.MOV.U32 R7, RZ, RZ, R2 ;  /* 0x000000ffff077224 */ /* 0x000fc600078e0002 */
[----:B------:R2:W3:Y:S01]  /*08d0*/  LDC.64 R8, c[0x4][R25] ;  /* 0x0100000019087b82 */ /* 0x0004e20000000a00 */
[----:B-1----:R-:W-:Y:S01]  /*08e0*/  IMAD.U32 R4, RZ, RZ, UR4 ;  /* 0x00000004ff047e24 */ /* 0x002fe2000f8e00ff */
[----:B------:R-:W-:Y:S01]  /*08f0*/  MOV R5, UR5 ;  /* 0x0000000500057c02 */ /* 0x000fe20008000f00 */
[----:B0-----:R-:W-:-:S03]  /*0900*/  IMAD.WIDE R16, R24, 0x20, R16 ;  /* 0x0000002018107825 */ /* 0x001fc600078e0210 */
[----:B------:R-:W-:-:S05]  /*0910*/  IADD3 R18, P0, PT, R16, 0x10, RZ ;  /* 0x0000001010127810 */ /* 0x000fca0007f1e0ff */
[----:B------:R-:W-:-:S05]  /*0920*/  IMAD.X R19, RZ, RZ, R17, P0 ;  /* 0x000000ffff137224 */ /* 0x000fca00000e0611 */
[----:B---3--:R2:W-:Y:S03]  /*0930*/  STL.128 [R1], R16 ;  /* 0x0000001001007387 */ /* 0x0085e60000100c00 */
[----:B------:R-:W-:-:S07]  /*0940*/  LEPC R20, `(.L_x_28) ;  /* 0x000000001014794e */ /* 0x000fce0000000000 */
[----:B--2---:R-:W-:Y:S05]  /*0950*/  CALL.ABS.NOINC R8 ;  /* 0x0000000008007343 */ /* 0x004fea0003c00000 */
.L_x_28:
        /* <DEDUP_REMOVED lines=13> */
.L_x_29:
        /* <DEDUP_REMOVED lines=13> */
.L_x_30:
        /* <DEDUP_REMOVED lines=13> */
.L_x_31:
[----:B------:R-:W-:-:S07]  /*0bd0*/  VIADD R24, R24, 0x4 ;  /* 0x0000000418187836 */ /* 0x000fce0000000000 */
.L_x_27:
[----:B------:R-:W-:-:S13]  /*0be0*/  ISETP.NE.AND P0, PT, R26, RZ, PT ;  /* 0x000000ff1a00720c */ /* 0x000fda0003f05270 */
[----:B------:R-:W-:Y:S05]  /*0bf0*/  @!P0 EXIT ;  /* 0x000000000000894d */ /* 0x000fea0003800000 */
[----:B------:R-:W-:-:S13]  /*0c00*/  ISETP.NE.AND P0, PT, R26, 0x1, PT ;  /* 0x000000011a00780c */ /* 0x000fda0003f05270 */
        /* <DEDUP_REMOVED lines=15> */
.L_x_33:
        /* <DEDUP_REMOVED lines=13> */
.L_x_34:
[----:B------:R-:W-:-:S07]  /*0dd0*/  VIADD R24, R24, 0x2 ;  /* 0x0000000218187836 */ /* 0x000fce0000000000 */
.L_x_32:
[----:B------:R-:W-:-:S04]  /*0de0*/  LOP3.LUT R23, R23, 0x1, RZ, 0xc0, !PT ;  /* 0x0000000117177812 */ /* 0x000fc800078ec0ff */
[----:B------:R-:W-:-:S13]  /*0df0*/  ISETP.NE.U32.AND P0, PT, R23, 0x1, PT ;  /* 0x000000011700780c */ /* 0x000fda0003f05070 */
[----:B------:R-:W-:Y:S05]  /*0e00*/  @P0 EXIT ;  /* 0x000000000000094d */ /* 0x000fea0003800000 */
[----:B------:R-:W0:Y:S01]  /*0e10*/  LDC.64 R4, c[0x0][0x380] ;  /* 0x0000e000ff047b82 */ /* 0x000e220000000a00 */
[----:B------:R-:W-:Y:S01]  /*0e20*/  MOV R0, 0x170 ;  /* 0x0000017000007802 */ /* 0x000fe20000000f00 */
[----:B------:R-:W1:Y:S01]  /*0e30*/  LDCU.64 UR4, c[0x4][0x168] ;  /* 0x01002d00ff0477ac */ /* 0x000e620008000a00 */
[----:B------:R-:W-:Y:S02]  /*0e40*/  IMAD.MOV.U32 R6, RZ, RZ, R22 ;  /* 0x000000ffff067224 */ /* 0x000fe400078e0016 */
[----:B------:R-:W-:-:S03]  /*0e50*/  IMAD.MOV.U32 R7, RZ, RZ, R2 ;  /* 0x000000ffff077224 */ /* 0x000fc600078e0002 */
[----:B------:R2:W3:Y:S01]  /*0e60*/  LDC.64 R8, c[0x4][R0] ;  /* 0x0100000000087b82 */ /* 0x0004e20000000a00 */
[----:B0-----:R-:W-:Y:S01]  /*0e70*/  IMAD.WIDE R24, R24, 0x20, R4 ;  /* 0x0000002018187825 */ /* 0x001fe200078e0204 */
[----:B-1----:R-:W-:-:S03]  /*0e80*/  MOV R5, UR5 ;  /* 0x0000000500057c02 */ /* 0x002fc60008000f00 */
[----:B------:R-:W-:Y:S01]  /*0e90*/  IMAD.U32 R4, RZ, RZ, UR4 ;  /* 0x00000004ff047e24 */ /* 0x000fe2000f8e00ff */
[----:B------:R-:W-:-:S05]  /*0ea0*/  IADD3 R26, P0, PT, R24, 0x10, RZ ;  /* 0x00000010181a7810 */ /* 0x000fca0007f1e0ff */
[----:B------:R-:W-:-:S05]  /*0eb0*/  IMAD.X R27, RZ, RZ, R25, P0 ;  /* 0x000000ffff1b7224 */ /* 0x000fca00000e0619 */
[----:B---3--:R2:W-:Y:S03]  /*0ec0*/  STL.128 [R1], R24 ;  /* 0x0000001801007387 */ /* 0x0085e60000100c00 */
[----:B------:R-:W-:-:S07]  /*0ed0*/  LEPC R20, `(.L_x_35) ;  /* 0x000000001014794e */ /* 0x000fce0000000000 */
[----:B--2---:R-:W-:Y:S05]  /*0ee0*/  CALL.ABS.NOINC R8 ;  /* 0x0000000008007343 */ /* 0x004fea0003c00000 */
.L_x_35:
[----:B------:R-:W-:Y:S05]  /*0ef0*/  EXIT ;  /* 0x000000000000794d */ /* 0x000fea0003800000 */
.L_x_36:
        /* <DEDUP_REMOVED lines=16> */
.L_x_46:


//--------------------- .text._Z11insertBatchP10DictionaryS0_ii --------------------------
	.section	.text._Z11insertBatchP10DictionaryS0_ii,"ax",@progbits
	.align	128
        .global         _Z11insertBatchP10DictionaryS0_ii
        .type           _Z11insertBatchP10DictionaryS0_ii,@function
        .size           _Z11insertBatchP10DictionaryS0_ii,(.L_x_47 - _Z11insertBatchP10DictionaryS0_ii)
        .other          _Z11insertBatchP10DictionaryS0_ii,@"STO_CUDA_ENTRY STV_DEFAULT"
_Z11insertBatchP10DictionaryS0_ii:
.text._Z11insertBatchP10DictionaryS0_ii:
[----:B------:R-:W-:Y:S01]  /*0000*/  LDC R1, c[0x0][0x37c] ;  /* 0x0000df00ff017b82 */ /* 0x000fe20000000800 */
[----:B------:R-:W0:Y:S07]  /*0010*/  S2R R0, SR_TID.X ;  /* 0x0000000000007919 */ /* 0x000e2e0000002100 */
[----:B------:R-:W0:Y:S01]  /*0020*/  S2UR UR4, SR_CTAID.X ;  /* 0x00000000000479c3 */ /* 0x000e220000002500 */
[----:B------:R-:W1:Y:S01]  /*0030*/  LDCU UR5, c[0x0][0x390] ;  /* 0x00007200ff0577ac */ /* 0x000e620008000800 */
[----:B------:R-:W-:Y:S06]  /*0040*/  BSSY.RECONVERGENT B0, `(.L_x_37) ;  /* 0x000002a000007945 */ /* 0x000fec0003800200 */
[----:B------:R-:W0:Y:S02]  /*0050*/  LDC R7, c[0x0][0x360] ;  /* 0x0000d800ff077b82 */ /* 0x000e240000000800 */
[----:B0-----:R-:W-:-:S05]  /*0060*/  IMAD R7, R7, UR4, R0 ;  /* 0x0000000407077c24 */ /* 0x001fca000f8e0200 */
[----:B-1----:R-:W-:Y:S01]  /*0070*/  ISETP.GE.AND P0, PT, R7, UR5, PT ;  /* 0x0000000507007c0c */ /* 0x002fe2000bf06270 */
[----:B------:R-:W0:-:S12]  /*0080*/  LDCU.64 UR4, c[0x0][0x358] ;  /* 0x00006b00ff0477ac */ /* 0x000e180008000a00 */
[----:B------:R-:W-:Y:S05]  /*0090*/  @P0 BRA `(.L_x_38) ;  /* 0x0000000000900947 */ /* 0x000fea0003800000 */
[----:B------:R-:W1:Y:S01]  /*00a0*/  LDC.64 R2, c[0x0][0x380] ;  /* 0x0000e000ff027b82 */ /* 0x000e620000000a00 */
[----:B------:R-:W2:Y:S02]  /*00b0*/  LDCU UR6, c[0x0][0x394] ;  /* 0x00007280ff0677ac */ /* 0x000ea40008000800 */
[----:B--2---:R-:W-:-:S05]  /*00c0*/  IADD3 R5, PT, PT, R7, UR6, RZ ;  /* 0x0000000607057c10 */ /* 0x004fca000fffe0ff */
[----:B-1----:R-:W-:-:S05]  /*00d0*/  IMAD.WIDE R2, R5, 0x20, R2 ;  /* 0x0000002005027825 */ /* 0x002fca00078e0202 */
[----:B0-----:R1:W-:Y:S04]  /*00e0*/  STG.E.U8 desc[UR4][R2.64], RZ ;  /* 0x000000ff02007986 */ /* 0x0013e8000c101104 */
[----:B------:R1:W-:Y:S04]  /*00f0*/  STG.E.U8 desc[UR4][R2.64+0x1], RZ ;  /* 0x000001ff02007986 */ /* 0x0003e8000c101104 */
        /* <DEDUP_REMOVED lines=29> */
[----:B------:R1:W-:Y:S02]  /*02d0*/  STG.E.U8 desc[UR4][R2.64+0x1f], RZ ;  /* 0x00001fff02007986 */ /* 0x0003e4000c101104 */
.L_x_38:
[----:B0-----:R-:W-:Y:S05]  /*02e0*/  BSYNC.RECONVERGENT B0 ;  /* 0x0000000000007941 */ /* 0x001fea0003800200 */
.L_x_37:
[----:B------:R-:W-:Y:S06]  /*02f0*/  BAR.SYNC.DEFER_BLOCKING 0x0 ;  /* 0x0000000000007b1d */ /* 0x000fec0000010000 */
[----:B------:R-:W-:Y:S04]  /*0300*/  BSSY.RECONVERGENT B0, `(.L_x_39) ;  /* 0x0000048000007945 */ /* 0x000fe80003800200 */
[----:B------:R-:W-:Y:S05]  /*0310*/  @P0 BRA `(.L_x_40) ;  /* 0x0000000400180947 */ /* 0x000fea0003800000 */
[----:B-1----:R-:W0:Y:S01]  /*0320*/  LDC.64 R2, c[0x0][0x388] ;  /* 0x0000e200ff027b82 */ /* 0x002e220000000a00 */
[----:B------:R-:W1:Y:S07]  /*0330*/  LDCU UR6, c[0x0][0x394] ;  /* 0x00007280ff0677ac */ /* 0x000e6e0008000800 */
[----:B------:R-:W2:Y:S01]  /*0340*/  LDC.64 R4, c[0x0][0x380] ;  /* 0x0000e000ff047b82 */ /* 0x000ea20000000a00 */
[----:B0-----:R-:W-:-:S05]  /*0350*/  IMAD.WIDE R2, R7, 0x20, R2 ;  /* 0x0000002007027825 */ /* 0x001fca00078e0202 */
[----:B------:R-:W3:Y:S01]  /*0360*/  LDG.E.U8 R9, desc[UR4][R2.64] ;  /* 0x0000000402097981 */ /* 0x000ee2000c1e1100 */
[----:B-1----:R-:W-:-:S05]  /*0370*/  IADD3 R7, PT, PT, R7, UR6, RZ ;  /* 0x0000000607077c10 */ /* 0x002fca000fffe0ff */
        /* <DEDUP_REMOVED lines=64> */
.L_x_40:
[----:B------:R-:W-:Y:S05]  /*0780*/  BSYNC.RECONVERGENT B0 ;  /* 0x0000000000007941 */ /* 0x000fea0003800200 */
.L_x_39:
[----:B------:R-:W-:Y:S06]  /*0790*/  BAR.SYNC.DEFER_BLOCKING 0x0 ;  /* 0x0000000000007b1d */ /* 0x000fec0000010000 */
[----:B------:R-:W-:Y:S05]  /*07a0*/  EXIT ;  /* 0x000000000000794d */ /* 0x000fea0003800000 */
.L_x_41:
        /* <DEDUP_REMOVED lines=13> */
.L_x_47:


//--------------------- .nv.global.init           --------------------------
	.section	.nv.global.init,"aw",@progbits
.nv.global.init:
	.type		$str,@object
	.size		$str,(.L_45 - $str)
$str:
        /*0000*/ 	.byte	0x4b, 0x65, 0x79, 0x3a, 0x20, 0x25, 0x73, 0x20, 0x09, 0x56, 0x61, 0x6c, 0x75, 0x65, 0x3a, 0x20
        /*0010*/ 	.byte	0x25, 0x73, 0x20, 0x0a, 0x00
.L_45:


//--------------------- .nv.shared.reserved.0     --------------------------
	.section	.nv.shared.reserved.0,"aw",@nobits
	.weak		__nv_reservedSMEM_offset_0_alias
	.size		__nv_reservedSMEM_offset_0_alias, 0, 64
	.other		__nv_reservedSMEM_offset_0_alias,@"STO_CUDA_RESERVED_SHARED STV_DEFAULT"
__nv_reservedSMEM_offset_0_alias:
	.zero		0
	.zero		64


//--------------------- .nv.global                --------------------------
	.section	.nv.global,"aw",@nobits
.nv.global:
	.type		_ZN34_INTERNAL_6abc5dea_4_k_cu_f235c2506thrust24THRUST_300001_SM_1000_NS12placeholders2_8E,@object
	.size		_ZN34_INTERNAL_6abc5dea_4_k_cu_f235c2506thrust24THRUST_300001_SM_1000_NS12placeholders2_8E,(_ZN34_INTERNAL_6abc5dea_4_k_cu_f235c2504cuda3std3__436_GLOBAL__N__6abc5dea_4_k_cu_f235c2506ignoreE - _ZN34_INTERNAL_6abc5dea_4_k_cu_f235c2506thrust24THRUST_300001_SM_1000_NS12placeholders2_8E)
_ZN34_INTERNAL_6abc5dea_4_k_cu_f235c2506thrust24THRUST_300001_SM_1000_NS12placeholders2_8E:
	.zero		1
	.type		_ZN34_INTERNAL_6abc5dea_4_k_cu_f235c2504cuda3std3__436_GLOBAL__N__6abc5dea_4_k_cu_f235c2506ignoreE,@object
	.size		_ZN34_INTERNAL_6abc5dea_4_k_cu_f235c2504cuda3std3__436_GLOBAL__N__6abc5dea_4_k_cu_f235c2506ignoreE,(_ZN34_INTERNAL_6abc5dea_4_k_cu_f235c2504cuda3std6ranges3__45__cpo4dataE - _ZN34_INTERNAL_6abc5dea_4_k_cu_f235c2504cuda3std3__436_GLOBAL__N__6abc5dea_4_k_cu_f235c2506ignoreE)
_ZN34_INTERNAL_6abc5dea_4_k_cu_f235c2504cuda3std3__436_GLOBAL__N__6abc5dea_4_k_cu_f235c2506ignoreE:
	.zero		1
	.type		_ZN34_INTERNAL_6abc5dea_4_k_cu_f235c2504cuda3std6ranges3__45__cpo4dataE,@object
	.size		_ZN34_INTERNAL_6abc5dea_4_k_cu_f235c2504cuda3std6ranges3__45__cpo4dataE,(_ZN34_INTERNAL_6abc5dea_4_k_cu_f235c2506thrust24THRUST_300001_SM_1000_NS6system3cpp3parE - _ZN34_INTERNAL_6abc5dea_4_k_cu_f235c2504cuda3std6ranges3__45__cpo4dataE)
_ZN34_INTERNAL_6abc5dea_4_k_cu_f235c2504cuda3std6ranges3__45__cpo4dataE:
	.zero		1
	.type		_ZN34_INTERNAL_6abc5dea_4_k_cu_f235c2506thrust24THRUST_300001_SM_1000_NS6system3cpp3parE,@object
	.size		_ZN34_INTERNAL_6abc5dea_4_k_cu_f235c2506thrust24THRUST_300001_SM_1000_NS6system3cpp3parE,(_ZN34_INTERNAL_6abc5dea_4_k_cu_f235c2504cuda3std3__45__cpo5beginE - _ZN34_INTERNAL_6abc5dea_4_k_cu_f235c2506thrust24THRUST_300001_SM_1000_NS6system3cpp3parE)
_ZN34_INTERNAL_6abc5dea_4_k_cu_f235c2506thrust24THRUST_300001_SM_1000_NS6system3cpp3parE:
	.zero		1
	.type		_ZN34_INTERNAL_6abc5dea_4_k_cu_f235c2504cuda3std3__45__cpo5beginE,@object
	.size		_ZN34_INTERNAL_6abc5dea_4_k_cu_f235c2504cuda3std3__45__cpo5beginE,(_ZN34_INTERNAL_6abc5dea_4_k_cu_f235c2504cuda3std6ranges3__45__cpo5beginE - _ZN34_INTERNAL_6abc5dea_4_k_cu_f235c2504cuda3std3__45__cpo5beginE)
_ZN34_INTERNAL_6abc5dea_4_k_cu_f235c2504cuda3std3__45__cpo5beginE:
	.zero		1
	.type		_ZN34_INTERNAL_6abc5dea_4_k_cu_f235c2504cuda3std6ranges3__45__cpo5beginE,@object
	.size		_ZN34_INTERNAL_6abc5dea_4_k_cu_f235c2504cuda3std6ranges3__45__cpo5beginE,(_ZN34_INTERNAL_6abc5dea_4_k_cu_f235c2506thrust24THRUST_300001_SM_1000_NS6deviceE - _ZN34_INTERNAL_6abc5dea_4_k_cu_f235c2504cuda3std6ranges3__45__cpo5beginE)
_ZN34_INTERNAL_6abc5dea_4_k_cu_f235c2504cuda3std6ranges3__45__cpo5beginE:
	.zero		1
	.type		_ZN34_INTERNAL_6abc5dea_4_k_cu_f235c2506thrust24THRUST_300001_SM_1000_NS6deviceE,@object
	.size		_ZN34_INTERNAL_6abc5dea_4_k_cu_f235c2506thrust24THRUST_300001_SM_1000_NS6deviceE,(_ZN34_INTERNAL_6abc5dea_4_k_cu_f235c2504cuda3std3__47nulloptE - _ZN34_INTERNAL_6abc5dea_4_k_cu_f235c2506thrust24THRUST_300001_SM_1000_NS6deviceE)
_ZN34_INTERNAL_6abc5dea_4_k_cu_f235c2506thrust24THRUST_300001_SM_1000_NS6deviceE:
	.zero		1
	.type		_ZN34_INTERNAL_6abc5dea_4_k_cu_f235c2504cuda3std3__47nulloptE,@object
	.size		_ZN34_INTERNAL_6abc5dea_4_k_cu_f235c2504cuda3std3__47nulloptE,(_ZN34_INTERNAL_6abc5dea_4_k_cu_f235c2504cuda3std6ranges3__45__cpo8distanceE - _ZN34_INTERNAL_6abc5dea_4_k_cu_f235c2504cuda3std3__47nulloptE)
_ZN34_INTERNAL_6abc5dea_4_k_cu_f235c2504cuda3std3__47nulloptE:
	.zero		1
	.type		_ZN34_INTERNAL_6abc5dea_4_k_cu_f235c2504cuda3std6ranges3__45__cpo8distanceE,@object
	.size		_ZN34_INTERNAL_6abc5dea_4_k_cu_f235c2504cuda3std6ranges3__45__cpo8distanceE,(_ZN34_INTERNAL_6abc5dea_4_k_cu_f235c2506thrust24THRUST_300001_SM_1000_NS12placeholders2_4E - _ZN34_INTERNAL_6abc5dea_4_k_cu_f235c2504cuda3std6ranges3__45__cpo8distanceE)
_ZN34_INTERNAL_6abc5dea_4_k_cu_f235c2504cuda3std6ranges3__45__cpo8distanceE:
	.zero		1
	.type		_ZN34_INTERNAL_6abc5dea_4_k_cu_f235c2506thrust24THRUST_300001_SM_1000_NS12placeholders2_4E,@object
	.size		_ZN34_INTERNAL_6abc5dea_4_k_cu_f235c2506thrust24THRUST_300001_SM_1000_NS12placeholders2_4E,(_ZN34_INTERNAL_6abc5dea_4_k_cu_f235c2504cuda3std3__45__cpo6rbeginE - _ZN34_INTERNAL_6abc5dea_4_k_cu_f235c2506thrust24THRUST_300001_SM_1000_NS12placeholders2_4E)
_ZN34_INTERNAL_6abc5dea_4_k_cu_f235c2506thrust24THRUST_300001_SM_1000_NS12placeholders2_4E:
	.zero		1
	.type		_ZN34_INTERNAL_6abc5dea_4_k_cu_f235c2504cuda3std3__45__cpo6rbeginE,@object
	.size		_ZN34_INTERNAL_6abc5dea_4_k_cu_f235c2504cuda3std3__45__cpo6rbeginE,(_ZN34_INTERNAL_6abc5dea_4_k_cu_f235c2504cuda3std6ranges3__45__cpo7advanceE - _ZN34_INTERNAL_6abc5dea_4_k_cu_f235c2504cuda3std3__45__cpo6rbeginE)
_ZN34_INTERNAL_6abc5dea_4_k_cu_f235c2504cuda3std3__45__cpo6rbeginE:
	.zero		1
	.type		_ZN34_INTERNAL_6abc5dea_4_k_cu_f235c2504cuda3std6ranges3__45__cpo7advanceE,@object
	.size		_ZN34_INTERNAL_6abc5dea_4_k_cu_f235c2504cuda3std6ranges3__45__cpo7advanceE,(_ZN34_INTERNAL_6abc5dea_4_k_cu_f235c2506thrust24THRUST_300001_SM_1000_NS12placeholders3_10E - _ZN34_INTERNAL_6abc5dea_4_k_cu_f235c2504cuda3std6ranges3__45__cpo7advanceE)
_ZN34_INTERNAL_6abc5dea_4_k_cu_f235c2504cuda3std6ranges3__45__cpo7advanceE:
	.zero		1
	.type		_ZN34_INTERNAL_6abc5dea_4_k_cu_f235c2506thrust24THRUST_300001_SM_1000_NS12placeholders3_10E,@object
	.size		_ZN34_INTERNAL_6abc5dea_4_k_cu_f235c2506thrust24THRUST_300001_SM_1000_NS12placeholders3_10E,(_ZN34_INTERNAL_6abc5dea_4_k_cu_f235c2504cuda3std3__48in_placeE - _ZN34_INTERNAL_6abc5dea_4_k_cu_f235c2506thrust24THRUST_300001_SM_1000_NS12placeholders3_10E)
_ZN34_INTERNAL_6abc5dea_4_k_cu_f235c2506thrust24THRUST_300001_SM_1000_NS12placeholders3_10E:
	.zero		1
	.type		_ZN34_INTERNAL_6abc5dea_4_k_cu_f235c2504cuda3std3__48in_placeE,@object
	.size		_ZN34_INTERNAL_6abc5dea_4_k_cu_f235c2504cuda3std3__48in_placeE,(_ZN34_INTERNAL_6abc5dea_4_k_cu_f235c2504cuda3std6ranges3__45__cpo4sizeE - _ZN34_INTERNAL_6abc5dea_4_k_cu_f235c2504cuda3std3__48in_placeE)
_ZN34_INTERNAL_6abc5dea_4_k_cu_f235c2504cuda3std3__48in_placeE:
	.zero		1
	.type		_ZN34_INTERNAL_6abc5dea_4_k_cu_f235c2504cuda3std6ranges3__45__cpo4sizeE,@object
	.size		_ZN34_INTERNAL_6abc5dea_4_k_cu_f235c2504cuda3std6ranges3__45__cpo4sizeE,(_ZN34_INTERNAL_6abc5dea_4_k_cu_f235c2506thrust24THRUST_300001_SM_1000_NS12placeholders2_2E - _ZN34_INTERNAL_6abc5dea_4_k_cu_f235c2504cuda3std6ranges3__45__cpo4sizeE)
_ZN34_INTERNAL_6abc5dea_4_k_cu_f235c2504cuda3std6ranges3__45__cpo4sizeE:
	.zero		1
	.type		_ZN34_INTERNAL_6abc5dea_4_k_cu_f235c2506thrust24THRUST_300001_SM_1000_NS12placeholders2_2E,@object
	.size		_ZN34_INTERNAL_6abc5dea_4_k_cu_f235c2506thrust24THRUST_300001_SM_1000_NS12placeholders2_2E,(_ZN34_INTERNAL_6abc5dea_4_k_cu_f235c2504cuda3std3__45__cpo6cbeginE - _ZN34_INTERNAL_6abc5dea_4_k_cu_f235c2506thrust24THRUST_300001_SM_1000_NS12placeholders2_2E)
_ZN34_INTERNAL_6abc5dea_4_k_cu_f235c2506thrust24THRUST_300001_SM_1000_NS12placeholders2_2E:
	.zero		1
	.type		_ZN34_INTERNAL_6abc5dea_4_k_cu_f235c2504cuda3std3__45__cpo6cbeginE,@object
	.size		_ZN34_INTERNAL_6abc5dea_4_k_cu_f235c2504cuda3std3__45__cpo6cbeginE,(_ZN34_INTERNAL_6abc5dea_4_k_cu_f235c2504cuda3std6ranges3__45__cpo6cbeginE - _ZN34_INTERNAL_6abc5dea_4_k_cu_f235c2504cuda3std3__45__cpo6cbeginE)
_ZN34_INTERNAL_6abc5dea_4_k_cu_f235c2504cuda3std3__45__cpo6cbeginE:
	.zero		1
	.type		_ZN34_INTERNAL_6abc5dea_4_k_cu_f235c2504cuda3std6ranges3__45__cpo6cbeginE,@object
	.size		_ZN34_INTERNAL_6abc5dea_4_k_cu_f235c2504cuda3std6ranges3__45__cpo6cbeginE,(_ZN34_INTERNAL_6abc5dea_4_k_cu_f235c2506thrust24THRUST_300001_SM_1000_NS12placeholders2_6E - _ZN34_INTERNAL_6abc5dea_4_k_cu_f235c2504cuda3std6ranges3__45__cpo6cbeginE)
_ZN34_INTERNAL_6abc5dea_4_k_cu_f235c2504cuda3std6ranges3__45__cpo6cbeginE:
	.zero		1
	.type		_ZN34_INTERNAL_6abc5dea_4_k_cu_f235c2506thrust24THRUST_300001_SM_1000_NS12placeholders2_6E,@object
	.size		_ZN34_INTERNAL_6abc5dea_4_k_cu_f235c2506thrust24THRUST_300001_SM_1000_NS12placeholders2_6E,(_ZN34_INTERNAL_6abc5dea_4_k_cu_f235c2504cuda3std3__45__cpo7crbeginE - _ZN34_INTERNAL_6abc5dea_4_k_cu_f235c2506thrust24THRUST_300001_SM_1000_NS12placeholders2_6E)
_ZN34_INTERNAL_6abc5dea_4_k_cu_f235c2506thrust24THRUST_300001_SM_1000_NS12placeholders2_6E:
	.zero		1
	.type		_ZN34_INTERNAL_6abc5dea_4_k_cu_f235c2504cuda3std3__45__cpo7crbeginE,@object
	.size		_ZN34_INTERNAL_6abc5dea_4_k_cu_f235c2504cuda3std3__45__cpo7crbeginE,(_ZN34_INTERNAL_6abc5dea_4_k_cu_f235c2504cuda3std6ranges3__45__cpo4nextE - _ZN34_INTERNAL_6abc5dea_4_k_cu_f235c2504cuda3std3__45__cpo7crbeginE)
_ZN34_INTERNAL_6abc5dea_4_k_cu_f235c2504cuda3std3__45__cpo7crbeginE:
	.zero		1
	.type		_ZN34_INTERNAL_6abc5dea_4_k_cu_f235c2504cuda3std6ranges3__45__cpo4nextE,@object
	.size		_ZN34_INTERNAL_6abc5dea_4_k_cu_f235c2504cuda3std6ranges3__45__cpo4nextE,(_ZN34_INTERNAL_6abc5dea_4_k_cu_f235c2504cuda3std6ranges3__45__cpo4swapE - _ZN34_INTERNAL_6abc5dea_4_k_cu_f235c2504cuda3std6ranges3__45__cpo4nextE)
_ZN34_INTERNAL_6abc5dea_4_k_cu_f235c2504cuda3std6ranges3__45__cpo4nextE:
	.zero		1
	.type		_ZN34_INTERNAL_6abc5dea_4_k_cu_f235c2504cuda3std6ranges3__45__cpo4swapE,@object
	.size		_ZN34_INTERNAL_6abc5dea_4_k_cu_f235c2504cuda3std6ranges3__45__cpo4swapE,(_ZN34_INTERNAL_6abc5dea_4_k_cu_f235c2506thrust24THRUST_300001_SM_1000_NS8cuda_cub10par_nosyncE - _ZN34_INTERNAL_6abc5dea_4_k_cu_f235c2504cuda3std6ranges3__45__cpo4swapE)
_ZN34_INTERNAL_6abc5dea_4_k_cu_f235c2504cuda3std6ranges3__45__cpo4swapE:
	.zero		1
	.type		_ZN34_INTERNAL_6abc5dea_4_k_cu_f235c2506thrust24THRUST_300001_SM_1000_NS8cuda_cub10par_nosyncE,@object
	.size		_ZN34_INTERNAL_6abc5dea_4_k_cu_f235c2506thrust24THRUST_300001_SM_1000_NS8cuda_cub10par_nosyncE,(_ZN34_INTERNAL_6abc5dea_4_k_cu_f235c2506thrust24THRUST_300001_SM_1000_NS3seqE - _ZN34_INTERNAL_6abc5dea_4_k_cu_f235c2506thrust24THRUST_300001_SM_1000_NS8cuda_cub10par_nosyncE)
_ZN34_INTERNAL_6abc5dea_4_k_cu_f235c2506thrust24THRUST_300001_SM_1000_NS8cuda_cub10par_nosyncE:
	.zero		1
	.type		_ZN34_INTERNAL_6abc5dea_4_k_cu_f235c2506thrust24THRUST_300001_SM_1000_NS3seqE,@object
	.size		_ZN34_INTERNAL_6abc5dea_4_k_cu_f235c2506thrust24THRUST_300001_SM_1000_NS3seqE,(_ZN34_INTERNAL_6abc5dea_4_k_cu_f235c2504cuda3std3__420unreachable_sentinelE - _ZN34_INTERNAL_6abc5dea_4_k_cu_f235c2506thrust24THRUST_300001_SM_1000_NS3seqE)
_ZN34_INTERNAL_6abc5dea_4_k_cu_f235c2506thrust24THRUST_300001_SM_1000_NS3seqE:
	.zero		1
	.type		_ZN34_INTERNAL_6abc5dea_4_k_cu_f235c2504cuda3std3__420unreachable_sentinelE,@object
	.size		_ZN34_INTERNAL_6abc5dea_4_k_cu_f235c2504cuda3std3__420unreachable_sentinelE,(_ZN34_INTERNAL_6abc5dea_4_k_cu_f235c2504cuda3std6ranges3__45__cpo5ssizeE - _ZN34_INTERNAL_6abc5dea_4_k_cu_f235c2504cuda3std3__420unreachable_sentinelE)
_ZN34_INTERNAL_6abc5dea_4_k_cu_f235c2504cuda3std3__420unreachable_sentinelE:
	.zero		1
	.type		_ZN34_INTERNAL_6abc5dea_4_k_cu_f235c2504cuda3std6ranges3__45__cpo5ssizeE,@object
	.size		_ZN34_INTERNAL_6abc5dea_4_k_cu_f235c2504cuda3std6ranges3__45__cpo5ssizeE,(_ZN34_INTERNAL_6abc5dea_4_k_cu_f235c2506thrust24THRUST_300001_SM_1000_NS12placeholders2_3E - _ZN34_INTERNAL_6abc5dea_4_k_cu_f235c2504cuda3std6ranges3__45__cpo5ssizeE)
_ZN34_INTERNAL_6abc5dea_4_k_cu_f235c2504cuda3std6ranges3__45__cpo5ssizeE:
	.zero		1
	.type		_ZN34_INTERNAL_6abc5dea_4_k_cu_f235c2506thrust24THRUST_300001_SM_1000_NS12placeholders2_3E,@object
	.size		_ZN34_INTERNAL_6abc5dea_4_k_cu_f235c2506thrust24THRUST_300001_SM_1000_NS12placeholders2_3E,(_ZN34_INTERNAL_6abc5dea_4_k_cu_f235c2504cuda3std3__45__cpo4cendE - _ZN34_INTERNAL_6abc5dea_4_k_cu_f235c2506thrust24THRUST_300001_SM_1000_NS12placeholders2_3E)
_ZN34_INTERNAL_6abc5dea_4_k_cu_f235c2506thrust24THRUST_300001_SM_1000_NS12placeholders2_3E:
	.zero		1
	.type		_ZN34_INTERNAL_6abc5dea_4_k_cu_f235c2504cuda3std3__45__cpo4cendE,@object
	.size		_ZN34_INTERNAL_6abc5dea_4_k_cu_f235c2504cuda3std3__45__cpo4cendE,(_ZN34_INTERNAL_6abc5dea_4_k_cu_f235c2504cuda3std6ranges3__45__cpo4cendE - _ZN34_INTERNAL_6abc5dea_4_k_cu_f235c2504cuda3std3__45__cpo4cendE)
_ZN34_INTERNAL_6abc5dea_4_k_cu_f235c2504cuda3std3__45__cpo4cendE:
	.zero		1
	.type		_ZN34_INTERNAL_6abc5dea_4_k_cu_f235c2504cuda3std6ranges3__45__cpo4cendE,@object
	.size		_ZN34_INTERNAL_6abc5dea_4_k_cu_f235c2504cuda3std6ranges3__45__cpo4cendE,(_ZN34_INTERNAL_6abc5dea_4_k_cu_f235c2506thrust24THRUST_300001_SM_1000_NS12placeholders2_7E - _ZN34_INTERNAL_6abc5dea_4_k_cu_f235c2504cuda3std6ranges3__45__cpo4cendE)
_ZN34_INTERNAL_6abc5dea_4_k_cu_f235c2504cuda3std6ranges3__45__cpo4cendE:
	.zero		1
	.type		_ZN34_INTERNAL_6abc5dea_4_k_cu_f235c2506thrust24THRUST_300001_SM_1000_NS12placeholders2_7E,@object
	.size		_ZN34_INTERNAL_6abc5dea_4_k_cu_f235c2506thrust24THRUST_300001_SM_1000_NS12placeholders2_7E,(_ZN34_INTERNAL_6abc5dea_4_k_cu_f235c2504cuda3std3__45__cpo5crendE - _ZN34_INTERNAL_6abc5dea_4_k_cu_f235c2506thrust24THRUST_300001_SM_1000_NS12placeholders2_7E)
_ZN34_INTERNAL_6abc5dea_4_k_cu_f235c2506thrust24THRUST_300001_SM_1000_NS12placeholders2_7E:
	.zero		1
	.type		_ZN34_INTERNAL_6abc5dea_4_k_cu_f235c2504cuda3std3__45__cpo5crendE,@object
	.size		_ZN34_INTERNAL_6abc5dea_4_k_cu_f235c2504cuda3std3__45__cpo5crendE,(_ZN34_INTERNAL_6abc5dea_4_k_cu_f235c2504cuda3std6ranges3__45__cpo4prevE - _ZN34_INTERNAL_6abc5dea_4_k_cu_f235c2504cuda3std3__45__cpo5crendE)
_ZN34_INTERNAL_6abc5dea_4_k_cu_f235c2504cuda3std3__45__cpo5crendE:
	.zero		1
	.type		_ZN34_INTERNAL_6abc5dea_4_k_cu_f235c2504cuda3std6ranges3__45__cpo4prevE,@object
	.size		_ZN34_INTERNAL_6abc5dea_4_k_cu_f235c2504cuda3std6ranges3__45__cpo4prevE,(_ZN34_INTERNAL_6abc5dea_4_k_cu_f235c2504cuda3std6ranges3__45__cpo9iter_moveE - _ZN34_INTERNAL_6abc5dea_4_k_cu_f235c2504cuda3std6ranges3__45__cpo4prevE)
_ZN34_INTERNAL_6abc5dea_4_k_cu_f235c2504cuda3std6ranges3__45__cpo4prevE:
	.zero		1
	.type		_ZN34_INTERNAL_6abc5dea_4_k_cu_f235c2504cuda3std6ranges3__45__cpo9iter_moveE,@object
	.size		_ZN34_INTERNAL_6abc5dea_4_k_cu_f235c2504cuda3std6ranges3__45__cpo9iter_moveE,(_ZN34_INTERNAL_6abc5dea_4_k_cu_f235c2506thrust24THRUST_300001_SM_1000_NS6system6detail10sequential3seqE - _ZN34_INTERNAL_6abc5dea_4_k_cu_f235c2504cuda3std6ranges3__45__cpo9iter_moveE)
_ZN34_INTERNAL_6abc5dea_4_k_cu_f235c2504cuda3std6ranges3__45__cpo9iter_moveE:
	.zero		1
	.type		_ZN34_INTERNAL_6abc5dea_4_k_cu_f235c2506thrust24THRUST_300001_SM_1000_NS6system6detail10sequential3seqE,@object
	.size		_ZN34_INTERNAL_6abc5dea_4_k_cu_f235c2506thrust24THRUST_300001_SM_1000_NS6system6detail10sequential3seqE,(_ZN34_INTERNAL_6abc5dea_4_k_cu_f235c2506thrust24THRUST_300001_SM_1000_NS12placeholders2_9E - _ZN34_INTERNAL_6abc5dea_4_k_cu_f235c2506thrust24THRUST_300001_SM_1000_NS6system6detail10sequential3seqE)
_ZN34_INTERNAL_6abc5dea_4_k_cu_f235c2506thrust24THRUST_300001_SM_1000_NS6system6detail10sequential3seqE:
	.zero		1
	.type		_ZN34_INTERNAL_6abc5dea_4_k_cu_f235c2506thrust24THRUST_300001_SM_1000_NS12placeholders2_9E,@object
	.size		_ZN34_INTERNAL_6abc5dea_4_k_cu_f235c2506thrust24THRUST_300001_SM_1000_NS12placeholders2_9E,(_ZN34_INTERNAL_6abc5dea_4_k_cu_f235c2504cuda3std3__419piecewise_constructE - _ZN34_INTERNAL_6abc5dea_4_k_cu_f235c2506thrust24THRUST_300001_SM_1000_NS12placeholders2_9E)
_ZN34_INTERNAL_6abc5dea_4_k_cu_f235c2506thrust24THRUST_300001_SM_1000_NS12placeholders2_9E:
	.zero		1
	.type		_ZN34_INTERNAL_6abc5dea_4_k_cu_f235c2504cuda3std3__419piecewise_constructE,@object
	.size		_ZN34_INTERNAL_6abc5dea_4_k_cu_f235c2504cuda3std3__419piecewise_constructE,(_ZN34_INTERNAL_6abc5dea_4_k_cu_f235c2504cuda3std6ranges3__45__cpo5cdataE - _ZN34_INTERNAL_6abc5dea_4_k_cu_f235c2504cuda3std3__419piecewise_constructE)
_ZN34_INTERNAL_6abc5dea_4_k_cu_f235c2504cuda3std3__419piecewise_constructE:
	.zero		1
	.type		_ZN34_INTERNAL_6abc5dea_4_k_cu_f235c2504cuda3std6ranges3__45__cpo5cdataE,@object
	.size		_ZN34_INTERNAL_6abc5dea_4_k_cu_f235c2504cuda3std6ranges3__45__cpo5cdataE,(_ZN34_INTERNAL_6abc5dea_4_k_cu_f235c2506thrust24THRUST_300001_SM_1000_NS12placeholders2_1E - _ZN34_INTERNAL_6abc5dea_4_k_cu_f235c2504cuda3std6ranges3__45__cpo5cdataE)
_ZN34_INTERNAL_6abc5dea_4_k_cu_f235c2504cuda3std6ranges3__45__cpo5cdataE:
	.zero		1
	.type		_ZN34_INTERNAL_6abc5dea_4_k_cu_f235c2506thrust24THRUST_300001_SM_1000_NS12placeholders2_1E,@object
	.size		_ZN34_INTERNAL_6abc5dea_4_k_cu_f235c2506thrust24THRUST_300001_SM_1000_NS12placeholders2_1E,(_ZN34_INTERNAL_6abc5dea_4_k_cu_f235c2504cuda3std3__45__cpo3endE - _ZN34_INTERNAL_6abc5dea_4_k_cu_f235c2506thrust24THRUST_300001_SM_1000_NS12placeholders2_1E)
_ZN34_INTERNAL_6abc5dea_4_k_cu_f235c2506thrust24THRUST_300001_SM_1000_NS12placeholders2_1E:
	.zero		1
	.type		_ZN34_INTERNAL_6abc5dea_4_k_cu_f235c2504cuda3std3__45__cpo3endE,@object
	.size		_ZN34_INTERNAL_6abc5dea_4_k_cu_f235c2504cuda3std3__45__cpo3endE,(_ZN34_INTERNAL_6abc5dea_4_k_cu_f235c2504cuda3std6ranges3__45__cpo3endE - _ZN34_INTERNAL_6abc5dea_4_k_cu_f235c2504cuda3std3__45__cpo3endE)
_ZN34_INTERNAL_6abc5dea_4_k_cu_f235c2504cuda3std3__45__cpo3endE:
	.zero		1
	.type		_ZN34_INTERNAL_6abc5dea_4_k_cu_f235c2504cuda3std6ranges3__45__cpo3endE,@object
	.size		_ZN34_INTERNAL_6abc5dea_4_k_cu_f235c2504cuda3std6ranges3__45__cpo3endE,(_ZN34_INTERNAL_6abc5dea_4_k_cu_f235c2506thrust24THRUST_300001_SM_1000_NS12placeholders2_5E - _ZN34_INTERNAL_6abc5dea_4_k_cu_f235c2504cuda3std6ranges3__45__cpo3endE)
_ZN34_INTERNAL_6abc5dea_4_k_cu_f235c2504cuda3std6ranges3__45__cpo3endE:
	.zero		1
	.type		_ZN34_INTERNAL_6abc5dea_4_k_cu_f235c2506thrust24THRUST_300001_SM_1000_NS12placeholders2_5E,@object
	.size		_ZN34_INTERNAL_6abc5dea_4_k_cu_f235c2506thrust24THRUST_300001_SM_1000_NS12placeholders2_5E,(_ZN34_INTERNAL_6abc5dea_4_k_cu_f235c2504cuda3std3__45__cpo4rendE - _ZN34_INTERNAL_6abc5dea_4_k_cu_f235c2506thrust24THRUST_300001_SM_1000_NS12placeholders2_5E)
_ZN34_INTERNAL_6abc5dea_4_k_cu_f235c2506thrust24THRUST_300001_SM_1000_NS12placeholders2_5E:
	.zero		1
	.type		_ZN34_INTERNAL_6abc5dea_4_k_cu_f235c2504cuda3std3__45__cpo4rendE,@object
	.size		_ZN34_INTERNAL_6abc5dea_4_k_cu_f235c2504cuda3std3__45__cpo4rendE,(_ZN34_INTERNAL_6abc5dea_4_k_cu_f235c2504cuda3std6ranges3__45__cpo9iter_swapE - _ZN34_INTERNAL_6abc5dea_4_k_cu_f235c2504cuda3std3__45__cpo4rendE)
_ZN34_INTERNAL_6abc5dea_4_k_cu_f235c2504cuda3std3__45__cpo4rendE:
	.zero		1
	.type		_ZN34_INTERNAL_6abc5dea_4_k_cu_f235c2504cuda3std6ranges3__45__cpo9iter_swapE,@object
	.size		_ZN34_INTERNAL_6abc5dea_4_k_cu_f235c2504cuda3std6ranges3__45__cpo9iter_swapE,(_ZN34_INTERNAL_6abc5dea_4_k_cu_f235c2504cuda3std3__48unexpectE - _ZN34_INTERNAL_6abc5dea_4_k_cu_f235c2504cuda3std6ranges3__45__cpo9iter_swapE)
_ZN34_INTERNAL_6abc5dea_4_k_cu_f235c2504cuda3std6ranges3__45__cpo9iter_swapE:
	.zero		1
	.type		_ZN34_INTERNAL_6abc5dea_4_k_cu_f235c2504cuda3std3__48unexpectE,@object
	.size		_ZN34_INTERNAL_6abc5dea_4_k_cu_f235c2504cuda3std3__48unexpectE,(_ZN34_INTERNAL_6abc5dea_4_k_cu_f235c2506thrust24THRUST_300001_SM_1000_NS8cuda_cub3parE - _ZN34_INTERNAL_6abc5dea_4_k_cu_f235c2504cuda3std3__48unexpectE)
_ZN34_INTERNAL_6abc5dea_4_k_cu_f235c2504cuda3std3__48unexpectE:
	.zero		1
	.type		_ZN34_INTERNAL_6abc5dea_4_k_cu_f235c2506thrust24THRUST_300001_SM_1000_NS8cuda_cub3parE,@object
	.size		_ZN34_INTERNAL_6abc5dea_4_k_cu_f235c2506thrust24THRUST_300001_SM_1000_NS8cuda_cub3parE,(.L_29 - _ZN34_INTERNAL_6abc5dea_4_k_cu_f235c2506thrust24THRUST_300001_SM_1000_NS8cuda_cub3parE)
_ZN34_INTERNAL_6abc5dea_4_k_cu_f235c2506thrust24THRUST_300001_SM_1000_NS8cuda_cub3parE:
	.zero		1
.L_29:


//--------------------- .nv.shared._Z14searchElementsP10DictionaryPiPPcii --------------------------
	.section	.nv.shared._Z14searchElementsP10DictionaryPiPPcii,"aw",@nobits
	.sectionflags	@""
.nv.shared._Z14searchElementsP10DictionaryPiPPcii:
	.zero		17408


//--------------------- .nv.constant0._ZN3cub18CUB_300001_SM_10006detail11EmptyKernelIvEEvv --------------------------
	.section	.nv.constant0._ZN3cub18CUB_300001_SM_10006detail11EmptyKernelIvEEvv,"a",@progbits
	.sectionflags	@""
	.align	4
.nv.constant0._ZN3cub18CUB_300001_SM_10006detail11EmptyKernelIvEEvv:
	.zero		896


//--------------------- .nv.constant0._Z14deleteElementsP10DictionaryPii --------------------------
	.section	.nv.constant0._Z14deleteElementsP10DictionaryPii,"a",@progbits
	.sectionflags	@""
	.align	4
.nv.constant0._Z14deleteElementsP10DictionaryPii:
	.zero		916


//--------------------- .nv.constant0._Z14searchElementsP10DictionaryPiPPcii --------------------------
	.section	.nv.constant0._Z14searchElementsP10DictionaryPiPPcii,"a",@progbits
	.sectionflags	@""
	.align	4
.nv.constant0._Z14searchElementsP10DictionaryPiPPcii:
	.zero		928


//--------------------- .nv.constant0._Z9copyongpuP10DictionaryS0_i --------------------------
	.section	.nv.constant0._Z9copyongpuP10DictionaryS0_i,"a",@progbits
	.sectionflags	@""
	.align	4
.nv.constant0._Z9copyongpuP10DictionaryS0_i:
	.zero		916


//--------------------- .nv.constant0._Z15printDictionaryP10Dictionaryii --------------------------
	.section	.nv.constant0._Z15printDictionaryP10Dictionaryii,"a",@progbits
	.sectionflags	@""
	.align	4
.nv.constant0._Z15printDictionaryP10Dictionaryii:
	.zero		912


//--------------------- .nv.constant0._Z11insertBatchP10DictionaryS0_ii --------------------------
	.section	.nv.constant0._Z11insertBatchP10DictionaryS0_ii,"a",@progbits
	.sectionflags	@""
	.align	4
.nv.constant0._Z11insertBatchP10DictionaryS0_ii:
	.zero		920


//--------------------- SYMBOLS --------------------------

	.type		.nv.reservedSmem.offset0,@object
	.size		.nv.reservedSmem.offset0,0x4
	.type		.nv.reservedSmem.cap,@object
	.size		.nv.reservedSmem.cap,0x4
	.type		vprintf,@function
